//
// Generated by NVIDIA NVVM Compiler
//
// Compiler Build ID: CL-36424714
// Cuda compilation tools, release 13.0, V13.0.88
// Based on NVVM 20.0.0
//

.version 9.0
.target sm_100
.address_size 64

	// .globl	_Z21generate_depth_kernelPKfS0_S0_PfPiS1_iiii

.visible .entry _Z21generate_depth_kernelPKfS0_S0_PfPiS1_iiii(
	.param .u64 .ptr .align 1 _Z21generate_depth_kernelPKfS0_S0_PfPiS1_iiii_param_0,
	.param .u64 .ptr .align 1 _Z21generate_depth_kernelPKfS0_S0_PfPiS1_iiii_param_1,
	.param .u64 .ptr .align 1 _Z21generate_depth_kernelPKfS0_S0_PfPiS1_iiii_param_2,
	.param .u64 .ptr .align 1 _Z21generate_depth_kernelPKfS0_S0_PfPiS1_iiii_param_3,
	.param .u64 .ptr .align 1 _Z21generate_depth_kernelPKfS0_S0_PfPiS1_iiii_param_4,
	.param .u64 .ptr .align 1 _Z21generate_depth_kernelPKfS0_S0_PfPiS1_iiii_param_5,
	.param .u32 _Z21generate_depth_kernelPKfS0_S0_PfPiS1_iiii_param_6,
	.param .u32 _Z21generate_depth_kernelPKfS0_S0_PfPiS1_iiii_param_7,
	.param .u32 _Z21generate_depth_kernelPKfS0_S0_PfPiS1_iiii_param_8,
	.param .u32 _Z21generate_depth_kernelPKfS0_S0_PfPiS1_iiii_param_9
)
{
	.reg .pred 	%p<9>;
	.reg .b32 	%r<41>;
	.reg .b32 	%f<82>;
	.reg .b64 	%rd<88>;
	.reg .b64 	%fd<11>;

	ld.param.u64 	%rd24, [_Z21generate_depth_kernelPKfS0_S0_PfPiS1_iiii_param_0];
	ld.param.u64 	%rd25, [_Z21generate_depth_kernelPKfS0_S0_PfPiS1_iiii_param_1];
	ld.param.u64 	%rd26, [_Z21generate_depth_kernelPKfS0_S0_PfPiS1_iiii_param_2];
	ld.param.u64 	%rd29, [_Z21generate_depth_kernelPKfS0_S0_PfPiS1_iiii_param_3];
	ld.param.u64 	%rd27, [_Z21generate_depth_kernelPKfS0_S0_PfPiS1_iiii_param_4];
	ld.param.u64 	%rd28, [_Z21generate_depth_kernelPKfS0_S0_PfPiS1_iiii_param_5];
	ld.param.u32 	%r13, [_Z21generate_depth_kernelPKfS0_S0_PfPiS1_iiii_param_6];
	ld.param.u32 	%r10, [_Z21generate_depth_kernelPKfS0_S0_PfPiS1_iiii_param_7];
	ld.param.u32 	%r11, [_Z21generate_depth_kernelPKfS0_S0_PfPiS1_iiii_param_8];
	ld.param.u32 	%r12, [_Z21generate_depth_kernelPKfS0_S0_PfPiS1_iiii_param_9];
	cvta.to.global.u64 	%rd1, %rd29;
	cvta.to.global.u64 	%rd2, %rd26;
	mov.u32 	%r14, %ctaid.x;
	mov.u32 	%r15, %ntid.x;
	mov.u32 	%r16, %tid.x;
	mad.lo.s32 	%r1, %r14, %r15, %r16;
	setp.ge.s32 	%p1, %r1, %r13;
	@%p1 bra 	$L__BB0_10;
	cvta.to.global.u64 	%rd30, %rd24;
	cvta.to.global.u64 	%rd31, %rd25;
	cvta.to.global.u64 	%rd32, %rd27;
	cvta.to.global.u64 	%rd33, %rd28;
	mul.wide.s32 	%rd34, %r1, 4;
	add.s64 	%rd35, %rd30, %rd34;
	ld.global.f32 	%f5, [%rd35];
	cvt.f64.f32 	%fd1, %f5;
	add.f64 	%fd2, %fd1, 0d3FF0000000000000;
	mul.f64 	%fd3, %fd2, 0d3FE0000000000000;
	add.s32 	%r17, %r11, -1;
	cvt.rn.f32.s32 	%f6, %r17;
	cvt.f64.f32 	%fd4, %f6;
	mul.f64 	%fd5, %fd3, %fd4;
	cvt.rn.f32.f64 	%f7, %fd5;
	add.s64 	%rd36, %rd31, %rd34;
	ld.global.f32 	%f8, [%rd36];
	cvt.f64.f32 	%fd6, %f8;
	add.f64 	%fd7, %fd6, 0d3FF0000000000000;
	mul.f64 	%fd8, %fd7, 0d3FE0000000000000;
	add.s32 	%r18, %r10, -1;
	cvt.rn.f32.s32 	%f9, %r18;
	cvt.f64.f32 	%fd9, %f9;
	mul.f64 	%fd10, %fd8, %fd9;
	cvt.rn.f32.f64 	%f10, %fd10;
	cvt.rmi.s32.f32 	%r19, %f7;
	cvt.rmi.s32.f32 	%r20, %f10;
	cvt.rpi.s32.f32 	%r21, %f7;
	cvt.rpi.s32.f32 	%r22, %f10;
	mul.lo.s32 	%r23, %r20, %r11;
	add.s32 	%r24, %r23, %r19;
	add.s32 	%r25, %r23, %r21;
	mul.lo.s32 	%r26, %r22, %r11;
	add.s32 	%r27, %r26, %r19;
	add.s32 	%r28, %r26, %r21;
	shl.b32 	%r29, %r1, 2;
	mul.wide.s32 	%rd37, %r29, 4;
	add.s64 	%rd38, %rd32, %rd37;
	st.global.u32 	[%rd38], %r24;
	st.global.u32 	[%rd38+4], %r25;
	st.global.u32 	[%rd38+8], %r27;
	st.global.u32 	[%rd38+12], %r28;
	cvt.rn.f32.s32 	%f11, %r21;
	sub.f32 	%f12, %f11, %f7;
	cvt.rn.f32.s32 	%f13, %r22;
	sub.f32 	%f14, %f13, %f10;
	mul.f32 	%f1, %f12, %f14;
	cvt.rn.f32.s32 	%f15, %r19;
	sub.f32 	%f16, %f7, %f15;
	mul.f32 	%f2, %f16, %f14;
	cvt.rn.f32.s32 	%f17, %r20;
	sub.f32 	%f18, %f10, %f17;
	mul.f32 	%f3, %f12, %f18;
	mul.f32 	%f4, %f16, %f18;
	add.s64 	%rd39, %rd33, %rd37;
	st.global.f32 	[%rd39], %f1;
	st.global.f32 	[%rd39+4], %f2;
	st.global.f32 	[%rd39+8], %f3;
	st.global.f32 	[%rd39+12], %f4;
	mul.lo.s32 	%r30, %r12, %r1;
	cvt.s64.s32 	%rd3, %r30;
	mul.lo.s32 	%r31, %r24, %r12;
	cvt.s64.s32 	%rd4, %r31;
	mul.lo.s32 	%r32, %r25, %r12;
	cvt.s64.s32 	%rd5, %r32;
	mul.lo.s32 	%r33, %r27, %r12;
	cvt.s64.s32 	%rd6, %r33;
	mul.lo.s32 	%r34, %r28, %r12;
	cvt.s64.s32 	%rd7, %r34;
	setp.lt.s32 	%p2, %r12, 1;
	@%p2 bra 	$L__BB0_10;
	setp.lt.u32 	%p3, %r12, 4;
	mov.b32 	%r40, 0;
	@%p3 bra 	$L__BB0_5;
	and.b32  	%r40, %r12, 2147483644;
	neg.s32 	%r38, %r40;
	shl.b64 	%rd40, %rd3, 2;
	add.s64 	%rd41, %rd40, %rd2;
	add.s64 	%rd87, %rd41, 8;
	shl.b64 	%rd42, %rd4, 2;
	add.s64 	%rd43, %rd42, %rd1;
	add.s64 	%rd86, %rd43, 8;
	shl.b64 	%rd44, %rd5, 2;
	add.s64 	%rd45, %rd44, %rd1;
	add.s64 	%rd85, %rd45, 8;
	shl.b64 	%rd46, %rd7, 2;
	add.s64 	%rd47, %rd46, %rd1;
	add.s64 	%rd84, %rd47, 8;
	shl.b64 	%rd48, %rd6, 2;
	add.s64 	%rd49, %rd48, %rd1;
	add.s64 	%rd83, %rd49, 8;
$L__BB0_4:
	.pragma "nounroll";
	ld.global.f32 	%f19, [%rd87+-8];
	mul.f32 	%f20, %f1, %f19;
	atom.global.add.f32 	%f21, [%rd86+-8], %f20;
	mul.f32 	%f22, %f2, %f19;
	atom.global.add.f32 	%f23, [%rd85+-8], %f22;
	mul.f32 	%f24, %f3, %f19;
	atom.global.add.f32 	%f25, [%rd83+-8], %f24;
	mul.f32 	%f26, %f4, %f19;
	atom.global.add.f32 	%f27, [%rd84+-8], %f26;
	ld.global.f32 	%f28, [%rd87+-4];
	mul.f32 	%f29, %f1, %f28;
	atom.global.add.f32 	%f30, [%rd86+-4], %f29;
	mul.f32 	%f31, %f2, %f28;
	atom.global.add.f32 	%f32, [%rd85+-4], %f31;
	mul.f32 	%f33, %f3, %f28;
	atom.global.add.f32 	%f34, [%rd83+-4], %f33;
	mul.f32 	%f35, %f4, %f28;
	atom.global.add.f32 	%f36, [%rd84+-4], %f35;
	ld.global.f32 	%f37, [%rd87];
	mul.f32 	%f38, %f1, %f37;
	atom.global.add.f32 	%f39, [%rd86], %f38;
	mul.f32 	%f40, %f2, %f37;
	atom.global.add.f32 	%f41, [%rd85], %f40;
	mul.f32 	%f42, %f3, %f37;
	atom.global.add.f32 	%f43, [%rd83], %f42;
	mul.f32 	%f44, %f4, %f37;
	atom.global.add.f32 	%f45, [%rd84], %f44;
	ld.global.f32 	%f46, [%rd87+4];
	mul.f32 	%f47, %f1, %f46;
	atom.global.add.f32 	%f48, [%rd86+4], %f47;
	mul.f32 	%f49, %f2, %f46;
	atom.global.add.f32 	%f50, [%rd85+4], %f49;
	mul.f32 	%f51, %f3, %f46;
	atom.global.add.f32 	%f52, [%rd83+4], %f51;
	mul.f32 	%f53, %f4, %f46;
	atom.global.add.f32 	%f54, [%rd84+4], %f53;
	add.s32 	%r38, %r38, 4;
	add.s64 	%rd87, %rd87, 16;
	add.s64 	%rd86, %rd86, 16;
	add.s64 	%rd85, %rd85, 16;
	add.s64 	%rd84, %rd84, 16;
	add.s64 	%rd83, %rd83, 16;
	setp.ne.s32 	%p4, %r38, 0;
	@%p4 bra 	$L__BB0_4;
$L__BB0_5:
	and.b32  	%r7, %r12, 3;
	setp.eq.s32 	%p5, %r7, 0;
	@%p5 bra 	$L__BB0_10;
	ld.param.u64 	%rd82, [_Z21generate_depth_kernelPKfS0_S0_PfPiS1_iiii_param_2];
	cvta.to.global.u64 	%rd23, %rd82;
	setp.eq.s32 	%p6, %r7, 1;
	@%p6 bra 	$L__BB0_8;
	cvt.u64.u32 	%rd50, %r40;
	add.s64 	%rd51, %rd50, %rd3;
	shl.b64 	%rd52, %rd51, 2;
	add.s64 	%rd53, %rd23, %rd52;
	ld.global.f32 	%f55, [%rd53];
	add.s64 	%rd54, %rd50, %rd4;
	shl.b64 	%rd55, %rd54, 2;
	add.s64 	%rd56, %rd1, %rd55;
	mul.f32 	%f56, %f1, %f55;
	atom.global.add.f32 	%f57, [%rd56], %f56;
	add.s64 	%rd57, %rd50, %rd5;
	shl.b64 	%rd58, %rd57, 2;
	add.s64 	%rd59, %rd1, %rd58;
	mul.f32 	%f58, %f2, %f55;
	atom.global.add.f32 	%f59, [%rd59], %f58;
	add.s64 	%rd60, %rd50, %rd6;
	shl.b64 	%rd61, %rd60, 2;
	add.s64 	%rd62, %rd1, %rd61;
	mul.f32 	%f60, %f3, %f55;
	atom.global.add.f32 	%f61, [%rd62], %f60;
	add.s64 	%rd63, %rd50, %rd7;
	shl.b64 	%rd64, %rd63, 2;
	add.s64 	%rd65, %rd1, %rd64;
	mul.f32 	%f62, %f4, %f55;
	atom.global.add.f32 	%f63, [%rd65], %f62;
	ld.global.f32 	%f64, [%rd53+4];
	mul.f32 	%f65, %f1, %f64;
	atom.global.add.f32 	%f66, [%rd56+4], %f65;
	mul.f32 	%f67, %f2, %f64;
	atom.global.add.f32 	%f68, [%rd59+4], %f67;
	mul.f32 	%f69, %f3, %f64;
	atom.global.add.f32 	%f70, [%rd62+4], %f69;
	mul.f32 	%f71, %f4, %f64;
	atom.global.add.f32 	%f72, [%rd65+4], %f71;
	add.s32 	%r40, %r40, 2;
$L__BB0_8:
	and.b32  	%r37, %r12, 1;
	setp.eq.b32 	%p7, %r37, 1;
	not.pred 	%p8, %p7;
	@%p8 bra 	$L__BB0_10;
	cvt.u64.u32 	%rd66, %r40;
	add.s64 	%rd67, %rd66, %rd3;
	shl.b64 	%rd68, %rd67, 2;
	add.s64 	%rd69, %rd23, %rd68;
	ld.global.f32 	%f73, [%rd69];
	add.s64 	%rd70, %rd66, %rd4;
	shl.b64 	%rd71, %rd70, 2;
	add.s64 	%rd72, %rd1, %rd71;
	mul.f32 	%f74, %f1, %f73;
	atom.global.add.f32 	%f75, [%rd72], %f74;
	add.s64 	%rd73, %rd66, %rd5;
	shl.b64 	%rd74, %rd73, 2;
	add.s64 	%rd75, %rd1, %rd74;
	mul.f32 	%f76, %f2, %f73;
	atom.global.add.f32 	%f77, [%rd75], %f76;
	add.s64 	%rd76, %rd66, %rd6;
	shl.b64 	%rd77, %rd76, 2;
	add.s64 	%rd78, %rd1, %rd77;
	mul.f32 	%f78, %f3, %f73;
	atom.global.add.f32 	%f79, [%rd78], %f78;
	add.s64 	%rd79, %rd66, %rd7;
	shl.b64 	%rd80, %rd79, 2;
	add.s64 	%rd81, %rd1, %rd80;
	mul.f32 	%f80, %f4, %f73;
	atom.global.add.f32 	%f81, [%rd81], %f80;
$L__BB0_10:
	ret;

}
	// .globl	_Z30backward_generate_depth_kernelPKfPfPKiS0_ii
.visible .entry _Z30backward_generate_depth_kernelPKfPfPKiS0_ii(
	.param .u64 .ptr .align 1 _Z30backward_generate_depth_kernelPKfPfPKiS0_ii_param_0,
	.param .u64 .ptr .align 1 _Z30backward_generate_depth_kernelPKfPfPKiS0_ii_param_1,
	.param .u64 .ptr .align 1 _Z30backward_generate_depth_kernelPKfPfPKiS0_ii_param_2,
	.param .u64 .ptr .align 1 _Z30backward_generate_depth_kernelPKfPfPKiS0_ii_param_3,
	.param .u32 _Z30backward_generate_depth_kernelPKfPfPKiS0_ii_param_4,
	.param .u32 _Z30backward_generate_depth_kernelPKfPfPKiS0_ii_param_5
)
{
	.reg .pred 	%p<9>;
	.reg .b32 	%r<31>;
	.reg .b32 	%f<61>;
	.reg .b64 	%rd<84>;

	ld.param.u64 	%rd25, [_Z30backward_generate_depth_kernelPKfPfPKiS0_ii_param_0];
	ld.param.u64 	%rd23, [_Z30backward_generate_depth_kernelPKfPfPKiS0_ii_param_2];
	ld.param.u64 	%rd24, [_Z30backward_generate_depth_kernelPKfPfPKiS0_ii_param_3];
	ld.param.u32 	%r11, [_Z30backward_generate_depth_kernelPKfPfPKiS0_ii_param_4];
	ld.param.u32 	%r10, [_Z30backward_generate_depth_kernelPKfPfPKiS0_ii_param_5];
	cvta.to.global.u64 	%rd1, %rd25;
	mov.u32 	%r12, %ctaid.x;
	mov.u32 	%r13, %ntid.x;
	mov.u32 	%r14, %tid.x;
	mad.lo.s32 	%r1, %r12, %r13, %r14;
	setp.ge.s32 	%p1, %r1, %r11;
	@%p1 bra 	$L__BB1_10;
	cvta.to.global.u64 	%rd26, %rd23;
	cvta.to.global.u64 	%rd27, %rd24;
	shl.b32 	%r15, %r1, 2;
	mul.wide.s32 	%rd28, %r15, 4;
	add.s64 	%rd29, %rd26, %rd28;
	ld.global.u32 	%r16, [%rd29];
	ld.global.u32 	%r17, [%rd29+4];
	ld.global.u32 	%r18, [%rd29+8];
	ld.global.u32 	%r19, [%rd29+12];
	add.s64 	%rd30, %rd27, %rd28;
	ld.global.f32 	%f1, [%rd30];
	ld.global.f32 	%f2, [%rd30+4];
	ld.global.f32 	%f3, [%rd30+8];
	ld.global.f32 	%f4, [%rd30+12];
	mul.lo.s32 	%r20, %r16, %r10;
	cvt.s64.s32 	%rd2, %r20;
	mul.lo.s32 	%r21, %r17, %r10;
	cvt.s64.s32 	%rd3, %r21;
	mul.lo.s32 	%r22, %r18, %r10;
	cvt.s64.s32 	%rd4, %r22;
	mul.lo.s32 	%r23, %r19, %r10;
	cvt.s64.s32 	%rd5, %r23;
	mul.lo.s32 	%r24, %r10, %r1;
	cvt.s64.s32 	%rd6, %r24;
	setp.lt.s32 	%p2, %r10, 1;
	@%p2 bra 	$L__BB1_10;
	setp.lt.u32 	%p3, %r10, 4;
	mov.b32 	%r30, 0;
	@%p3 bra 	$L__BB1_5;
	ld.param.u64 	%rd76, [_Z30backward_generate_depth_kernelPKfPfPKiS0_ii_param_1];
	and.b32  	%r30, %r10, 2147483644;
	neg.s32 	%r28, %r30;
	shl.b64 	%rd31, %rd2, 2;
	add.s64 	%rd32, %rd31, %rd1;
	add.s64 	%rd83, %rd32, 8;
	shl.b64 	%rd33, %rd3, 2;
	add.s64 	%rd34, %rd33, %rd1;
	add.s64 	%rd82, %rd34, 8;
	shl.b64 	%rd35, %rd4, 2;
	add.s64 	%rd36, %rd35, %rd1;
	add.s64 	%rd81, %rd36, 8;
	shl.b64 	%rd37, %rd6, 2;
	cvta.to.global.u64 	%rd38, %rd76;
	add.s64 	%rd39, %rd37, %rd38;
	add.s64 	%rd80, %rd39, 8;
	shl.b64 	%rd40, %rd5, 2;
	add.s64 	%rd41, %rd40, %rd1;
	add.s64 	%rd79, %rd41, 8;
$L__BB1_4:
	.pragma "nounroll";
	ld.global.f32 	%f5, [%rd83+-8];
	ld.global.f32 	%f6, [%rd82+-8];
	mul.f32 	%f7, %f2, %f6;
	fma.rn.f32 	%f8, %f1, %f5, %f7;
	ld.global.f32 	%f9, [%rd81+-8];
	fma.rn.f32 	%f10, %f3, %f9, %f8;
	ld.global.f32 	%f11, [%rd79+-8];
	fma.rn.f32 	%f12, %f4, %f11, %f10;
	st.global.f32 	[%rd80+-8], %f12;
	ld.global.f32 	%f13, [%rd83+-4];
	ld.global.f32 	%f14, [%rd82+-4];
	mul.f32 	%f15, %f2, %f14;
	fma.rn.f32 	%f16, %f1, %f13, %f15;
	ld.global.f32 	%f17, [%rd81+-4];
	fma.rn.f32 	%f18, %f3, %f17, %f16;
	ld.global.f32 	%f19, [%rd79+-4];
	fma.rn.f32 	%f20, %f4, %f19, %f18;
	st.global.f32 	[%rd80+-4], %f20;
	ld.global.f32 	%f21, [%rd83];
	ld.global.f32 	%f22, [%rd82];
	mul.f32 	%f23, %f2, %f22;
	fma.rn.f32 	%f24, %f1, %f21, %f23;
	ld.global.f32 	%f25, [%rd81];
	fma.rn.f32 	%f26, %f3, %f25, %f24;
	ld.global.f32 	%f27, [%rd79];
	fma.rn.f32 	%f28, %f4, %f27, %f26;
	st.global.f32 	[%rd80], %f28;
	ld.global.f32 	%f29, [%rd83+4];
	ld.global.f32 	%f30, [%rd82+4];
	mul.f32 	%f31, %f2, %f30;
	fma.rn.f32 	%f32, %f1, %f29, %f31;
	ld.global.f32 	%f33, [%rd81+4];
	fma.rn.f32 	%f34, %f3, %f33, %f32;
	ld.global.f32 	%f35, [%rd79+4];
	fma.rn.f32 	%f36, %f4, %f35, %f34;
	st.global.f32 	[%rd80+4], %f36;
	add.s32 	%r28, %r28, 4;
	add.s64 	%rd83, %rd83, 16;
	add.s64 	%rd82, %rd82, 16;
	add.s64 	%rd81, %rd81, 16;
	add.s64 	%rd80, %rd80, 16;
	add.s64 	%rd79, %rd79, 16;
	setp.ne.s32 	%p4, %r28, 0;
	@%p4 bra 	$L__BB1_4;
$L__BB1_5:
	and.b32  	%r7, %r10, 3;
	setp.eq.s32 	%p5, %r7, 0;
	@%p5 bra 	$L__BB1_10;
	setp.eq.s32 	%p6, %r7, 1;
	@%p6 bra 	$L__BB1_8;
	ld.param.u64 	%rd77, [_Z30backward_generate_depth_kernelPKfPfPKiS0_ii_param_1];
	cvt.u64.u32 	%rd42, %r30;
	add.s64 	%rd43, %rd42, %rd2;
	shl.b64 	%rd44, %rd43, 2;
	add.s64 	%rd45, %rd1, %rd44;
	ld.global.f32 	%f37, [%rd45];
	add.s64 	%rd46, %rd42, %rd3;
	shl.b64 	%rd47, %rd46, 2;
	add.s64 	%rd48, %rd1, %rd47;
	ld.global.f32 	%f38, [%rd48];
	mul.f32 	%f39, %f2, %f38;
	fma.rn.f32 	%f40, %f1, %f37, %f39;
	add.s64 	%rd49, %rd42, %rd4;
	shl.b64 	%rd50, %rd49, 2;
	add.s64 	%rd51, %rd1, %rd50;
	ld.global.f32 	%f41, [%rd51];
	fma.rn.f32 	%f42, %f3, %f41, %f40;
	add.s64 	%rd52, %rd42, %rd5;
	shl.b64 	%rd53, %rd52, 2;
	add.s64 	%rd54, %rd1, %rd53;
	ld.global.f32 	%f43, [%rd54];
	fma.rn.f32 	%f44, %f4, %f43, %f42;
	add.s64 	%rd55, %rd42, %rd6;
	cvta.to.global.u64 	%rd56, %rd77;
	shl.b64 	%rd57, %rd55, 2;
	add.s64 	%rd58, %rd56, %rd57;
	st.global.f32 	[%rd58], %f44;
	ld.global.f32 	%f45, [%rd45+4];
	ld.global.f32 	%f46, [%rd48+4];
	mul.f32 	%f47, %f2, %f46;
	fma.rn.f32 	%f48, %f1, %f45, %f47;
	ld.global.f32 	%f49, [%rd51+4];
	fma.rn.f32 	%f50, %f3, %f49, %f48;
	ld.global.f32 	%f51, [%rd54+4];
	fma.rn.f32 	%f52, %f4, %f51, %f50;
	st.global.f32 	[%rd58+4], %f52;
	add.s32 	%r30, %r30, 2;
$L__BB1_8:
	and.b32  	%r27, %r10, 1;
	setp.eq.b32 	%p7, %r27, 1;
	not.pred 	%p8, %p7;
	@%p8 bra 	$L__BB1_10;
	ld.param.u64 	%rd78, [_Z30backward_generate_depth_kernelPKfPfPKiS0_ii_param_1];
	cvt.u64.u32 	%rd59, %r30;
	add.s64 	%rd60, %rd59, %rd2;
	shl.b64 	%rd61, %rd60, 2;
	add.s64 	%rd62, %rd1, %rd61;
	ld.global.f32 	%f53, [%rd62];
	add.s64 	%rd63, %rd59, %rd3;
	shl.b64 	%rd64, %rd63, 2;
	add.s64 	%rd65, %rd1, %rd64;
	ld.global.f32 	%f54, [%rd65];
	mul.f32 	%f55, %f2, %f54;
	fma.rn.f32 	%f56, %f1, %f53, %f55;
	add.s64 	%rd66, %rd59, %rd4;
	shl.b64 	%rd67, %rd66, 2;
	add.s64 	%rd68, %rd1, %rd67;
	ld.global.f32 	%f57, [%rd68];
	fma.rn.f32 	%f58, %f3, %f57, %f56;
	add.s64 	%rd69, %rd59, %rd5;
	shl.b64 	%rd70, %rd69, 2;
	add.s64 	%rd71, %rd1, %rd70;
	ld.global.f32 	%f59, [%rd71];
	fma.rn.f32 	%f60, %f4, %f59, %f58;
	add.s64 	%rd72, %rd59, %rd6;
	cvta.to.global.u64 	%rd73, %rd78;
	shl.b64 	%rd74, %rd72, 2;
	add.s64 	%rd75, %rd73, %rd74;
	st.global.f32 	[%rd75], %f60;
$L__BB1_10:
	ret;

}


// ===== COMPILED SASS (sm_100) =====

	.target	sm_100

	.elftype	@"ET_EXEC"


//--------------------- .note.nv.tkinfo           --------------------------
	.section	.note.nv.tkinfo,"",@"SHT_NOTE"
	.sectionflags	@"SHF_NOTE_NV_TKINFO"
	.tkinfo
        /*0018*/ 	.word	0x00000002
        /*0030*/ 	.string	""
        /*0030*/ 	.string	"ptxas"
        /*0030*/ 	.string	"Cuda compilation tools, release 13.0, V13.0.88"
        /*0030*/ 	.string	"Build cuda_13.0.r13.0/compiler.36424714_0"
        /*0030*/ 	.string	"-arch sm_100 -m 64 "



//--------------------- .note.nv.cuinfo           --------------------------
	.section	.note.nv.cuinfo,"",@"SHT_NOTE"
	.sectionflags	@"SHF_NOTE_NV_CUINFO"
        /*0018*/ 	.short	0x0002
        /*001a*/ 	.short	0x0064
        /*001c*/ 	.short	0x0082
	.zero		2


//--------------------- .nv.info                  --------------------------
	.section	.nv.info,"",@"SHT_CUDA_INFO"
	.align	4


	//----- nvinfo : EIATTR_REGCOUNT
	.align		4
        /*0000*/ 	.byte	0x04, 0x2f
        /*0002*/ 	.short	(.L_1 - .L_0)
	.align		4
.L_0:
        /*0004*/ 	.word	index@(_Z21generate_depth_kernelPKfS0_S0_PfPiS1_iiii)
        /*0008*/ 	.word	0x00000028


	//----- nvinfo : EIATTR_FRAME_SIZE
	.align		4
.L_1:
        /*000c*/ 	.byte	0x04, 0x11
        /*000e*/ 	.short	(.L_3 - .L_2)
	.align		4
.L_2:
        /*0010*/ 	.word	index@(_Z21generate_depth_kernelPKfS0_S0_PfPiS1_iiii)
        /*0014*/ 	.word	0x00000000


	//----- nvinfo : EIATTR_REGCOUNT
	.align		4
.L_3:
        /*0018*/ 	.byte	0x04, 0x2f
        /*001a*/ 	.short	(.L_5 - .L_4)
	.align		4
.L_4:
        /*001c*/ 	.word	index@(_Z30backward_generate_depth_kernelPKfPfPKiS0_ii)
        /*0020*/ 	.word	0x00000025


	//----- nvinfo : EIATTR_FRAME_SIZE
	.align		4
.L_5:
        /*0024*/ 	.byte	0x04, 0x11
        /*0026*/ 	.short	(.L_7 - .L_6)
	.align		4
.L_6:
        /*0028*/ 	.word	index@(_Z30backward_generate_depth_kernelPKfPfPKiS0_ii)
        /*002c*/ 	.word	0x00000000


	//----- nvinfo : EIATTR_MIN_STACK_SIZE
	.align		4
.L_7:
        /*0030*/ 	.byte	0x04, 0x12
        /*0032*/ 	.short	(.L_9 - .L_8)
	.align		4
.L_8:
        /*0034*/ 	.word	index@(_Z30backward_generate_depth_kernelPKfPfPKiS0_ii)
        /*0038*/ 	.word	0x00000000


	//----- nvinfo : EIATTR_MIN_STACK_SIZE
	.align		4
.L_9:
        /*003c*/ 	.byte	0x04, 0x12
        /*003e*/ 	.short	(.L_11 - .L_10)
	.align		4
.L_10:
        /*0040*/ 	.word	index@(_Z21generate_depth_kernelPKfS0_S0_PfPiS1_iiii)
        /*0044*/ 	.word	0x00000000
.L_11:


//--------------------- .nv.compat                --------------------------
	.section	.nv.compat,"",@"SHT_CUDA_COMPAT_INFO"
	.align	4
        /*0000*/ 	.byte	0x02, 0x09, 0x00, 0x00, 0x02, 0x02, 0x01, 0x00, 0x02, 0x05, 0x05, 0x00, 0x03, 0x07, 0x01, 0x01
        /*0010*/ 	.byte	0x02, 0x03, 0x00, 0x00, 0x02, 0x06, 0x01, 0x00, 0x04, 0x0b, 0x08, 0x00, 0x01, 0x00, 0x00, 0x00
        /*0020*/ 	.byte	0x00, 0x00, 0x00, 0x00


//--------------------- .nv.info._Z30backward_generate_depth_kernelPKfPfPKiS0_ii --------------------------
	.section	.nv.info._Z30backward_generate_depth_kernelPKfPfPKiS0_ii,"",@"SHT_CUDA_INFO"
	.sectionflags	@""
	.align	4


	//----- nvinfo : EIATTR_CUDA_API_VERSION
	.align		4
        /*0000*/ 	.byte	0x04, 0x37
        /*0002*/ 	.short	(.L_13 - .L_12)
.L_12:
        /*0004*/ 	.word	0x00000082


	//----- nvinfo : EIATTR_KPARAM_INFO
	.align		4
.L_13:
        /*0008*/ 	.byte	0x04, 0x17
        /*000a*/ 	.short	(.L_15 - .L_14)
.L_14:
        /*000c*/ 	.word	0x00000000
        /*0010*/ 	.short	0x0005
        /*0012*/ 	.short	0x0024
        /*0014*/ 	.byte	0x00, 0xf0, 0x11, 0x00


	//----- nvinfo : EIATTR_KPARAM_INFO
	.align		4
.L_15:
        /*0018*/ 	.byte	0x04, 0x17
        /*001a*/ 	.short	(.L_17 - .L_16)
.L_16:
        /*001c*/ 	.word	0x00000000
        /*0020*/ 	.short	0x0004
        /*0022*/ 	.short	0x0020
        /*0024*/ 	.byte	0x00, 0xf0, 0x11, 0x00


	//----- nvinfo : EIATTR_KPARAM_INFO
	.align		4
.L_17:
        /*0028*/ 	.byte	0x04, 0x17
        /*002a*/ 	.short	(.L_19 - .L_18)
.L_18:
        /*002c*/ 	.word	0x00000000
        /*0030*/ 	.short	0x0003
        /*0032*/ 	.short	0x0018
        /*0034*/ 	.byte	0x00, 0xf5, 0x21, 0x00


	//----- nvinfo : EIATTR_KPARAM_INFO
	.align		4
.L_19:
        /*0038*/ 	.byte	0x04, 0x17
        /*003a*/ 	.short	(.L_21 - .L_20)
.L_20:
        /*003c*/ 	.word	0x00000000
        /*0040*/ 	.short	0x0002
        /*0042*/ 	.short	0x0010
        /*0044*/ 	.byte	0x00, 0xf5, 0x21, 0x00


	//----- nvinfo : EIATTR_KPARAM_INFO
	.align		4
.L_21:
        /*0048*/ 	.byte	0x04, 0x17
        /*004a*/ 	.short	(.L_23 - .L_22)
.L_22:
        /*004c*/ 	.word	0x00000000
        /*0050*/ 	.short	0x0001
        /*0052*/ 	.short	0x0008
        /*0054*/ 	.byte	0x00, 0xf5, 0x21, 0x00


	//----- nvinfo : EIATTR_KPARAM_INFO
	.align		4
.L_23:
        /*0058*/ 	.byte	0x04, 0x17
        /*005a*/ 	.short	(.L_25 - .L_24)
.L_24:
        /*005c*/ 	.word	0x00000000
        /*0060*/ 	.short	0x0000
        /*0062*/ 	.short	0x0000
        /*0064*/ 	.byte	0x00, 0xf5, 0x21, 0x00


	//----- nvinfo : EIATTR_SPARSE_MMA_MASK
	.align		4
.L_25:
        /*0068*/ 	.byte	0x03, 0x50
        /*006a*/ 	.short	0x0000


	//----- nvinfo : EIATTR_MAXREG_COUNT
	.align		4
        /*006c*/ 	.byte	0x03, 0x1b
        /*006e*/ 	.short	0x00ff


	//----- nvinfo : EIATTR_MERCURY_ISA_VERSION
	.align		4
        /*0070*/ 	.byte	0x03, 0x5f
        /*0072*/ 	.short	0x0101


	//----- nvinfo : EIATTR_VRC_CTA_INIT_COUNT
	.align		4
        /*0074*/ 	.byte	0x02, 0x4a
	.zero		1
	.zero		1


	//----- nvinfo : EIATTR_EXIT_INSTR_OFFSETS
	.align		4
        /*0078*/ 	.byte	0x04, 0x1c
        /*007a*/ 	.short	(.L_27 - .L_26)


	//   ....[0]....
.L_26:
        /*007c*/ 	.word	0x00000070


	//   ....[1]....
        /*0080*/ 	.word	0x000000b0


	//   ....[2]....
        /*0084*/ 	.word	0x00000700


	//   ....[3]....
        /*0088*/ 	.word	0x000009e0


	//   ....[4]....
        /*008c*/ 	.word	0x00000bd0


	//----- nvinfo : EIATTR_CBANK_PARAM_SIZE
	.align		4
.L_27:
        /*0090*/ 	.byte	0x03, 0x19
        /*0092*/ 	.short	0x0028


	//----- nvinfo : EIATTR_PARAM_CBANK
	.align		4
        /*0094*/ 	.byte	0x04, 0x0a
        /*0096*/ 	.short	(.L_29 - .L_28)
	.align		4
.L_28:
        /*0098*/ 	.word	index@(.nv.constant0._Z30backward_generate_depth_kernelPKfPfPKiS0_ii)
        /*009c*/ 	.short	0x0380
        /*009e*/ 	.short	0x0028


	//----- nvinfo : EIATTR_SW_WAR
	.align		4
.L_29:
        /*00a0*/ 	.byte	0x04, 0x36
        /*00a2*/ 	.short	(.L_31 - .L_30)
.L_30:
        /*00a4*/ 	.word	0x00000008
.L_31:


//--------------------- .nv.info._Z21generate_depth_kernelPKfS0_S0_PfPiS1_iiii --------------------------
	.section	.nv.info._Z21generate_depth_kernelPKfS0_S0_PfPiS1_iiii,"",@"SHT_CUDA_INFO"
	.sectionflags	@""
	.align	4


	//----- nvinfo : EIATTR_CUDA_API_VERSION
	.align		4
        /*0000*/ 	.byte	0x04, 0x37
        /*0002*/ 	.short	(.L_33 - .L_32)
.L_32:
        /*0004*/ 	.word	0x00000082


	//----- nvinfo : EIATTR_KPARAM_INFO
	.align		4
.L_33:
        /*0008*/ 	.byte	0x04, 0x17
        /*000a*/ 	.short	(.L_35 - .L_34)
.L_34:
        /*000c*/ 	.word	0x00000000
        /*0010*/ 	.short	0x0009
        /*0012*/ 	.short	0x003c
        /*0014*/ 	.byte	0x00, 0xf0, 0x11, 0x00


	//----- nvinfo : EIATTR_KPARAM_INFO
	.align		4
.L_35:
        /*0018*/ 	.byte	0x04, 0x17
        /*001a*/ 	.short	(.L_37 - .L_36)
.L_36:
        /*001c*/ 	.word	0x00000000
        /*0020*/ 	.short	0x0008
        /*0022*/ 	.short	0x0038
        /*0024*/ 	.byte	0x00, 0xf0, 0x11, 0x00


	//----- nvinfo : EIATTR_KPARAM_INFO
	.align		4
.L_37:
        /*0028*/ 	.byte	0x04, 0x17
        /*002a*/ 	.short	(.L_39 - .L_38)
.L_38:
        /*002c*/ 	.word	0x00000000
        /*0030*/ 	.short	0x0007
        /*0032*/ 	.short	0x0034
        /*0034*/ 	.byte	0x00, 0xf0, 0x11, 0x00


	//----- nvinfo : EIATTR_KPARAM_INFO
	.align		4
.L_39:
        /*0038*/ 	.byte	0x04, 0x17
        /*003a*/ 	.short	(.L_41 - .L_40)
.L_40:
        /*003c*/ 	.word	0x00000000
        /*0040*/ 	.short	0x0006
        /*0042*/ 	.short	0x0030
        /*0044*/ 	.byte	0x00, 0xf0, 0x11, 0x00


	//----- nvinfo : EIATTR_KPARAM_INFO
	.align		4
.L_41:
        /*0048*/ 	.byte	0x04, 0x17
        /*004a*/ 	.short	(.L_43 - .L_42)
.L_42:
        /*004c*/ 	.word	0x00000000
        /*0050*/ 	.short	0x0005
        /*0052*/ 	.short	0x0028
        /*0054*/ 	.byte	0x00, 0xf5, 0x21, 0x00


	//----- nvinfo : EIATTR_KPARAM_INFO
	.align		4
.L_43:
        /*0058*/ 	.byte	0x04, 0x17
        /*005a*/ 	.short	(.L_45 - .L_44)
.L_44:
        /*005c*/ 	.word	0x00000000
        /*0060*/ 	.short	0x0004
        /*0062*/ 	.short	0x0020
        /*0064*/ 	.byte	0x00, 0xf5, 0x21, 0x00


	//----- nvinfo : EIATTR_KPARAM_INFO
	.align		4
.L_45:
        /*0068*/ 	.byte	0x04, 0x17
        /*006a*/ 	.short	(.L_47 - .L_46)
.L_46:
        /*006c*/ 	.word	0x00000000
        /*0070*/ 	.short	0x0003
        /*0072*/ 	.short	0x0018
        /*0074*/ 	.byte	0x00, 0xf5, 0x21, 0x00


	//----- nvinfo : EIATTR_KPARAM_INFO
	.align		4
.L_47:
        /*0078*/ 	.byte	0x04, 0x17
        /*007a*/ 	.short	(.L_49 - .L_48)
.L_48:
        /*007c*/ 	.word	0x00000000
        /*0080*/ 	.short	0x0002
        /*0082*/ 	.short	0x0010
        /*0084*/ 	.byte	0x00, 0xf5, 0x21, 0x00


	//----- nvinfo : EIATTR_KPARAM_INFO
	.align		4
.L_49:
        /*0088*/ 	.byte	0x04, 0x17
        /*008a*/ 	.short	(.L_51 - .L_50)
.L_50:
        /*008c*/ 	.word	0x00000000
        /*0090*/ 	.short	0x0001
        /*0092*/ 	.short	0x0008
        /*0094*/ 	.byte	0x00, 0xf5, 0x21, 0x00


	//----- nvinfo : EIATTR_KPARAM_INFO
	.align		4
.L_51:
        /*0098*/ 	.byte	0x04, 0x17
        /*009a*/ 	.short	(.L_53 - .L_52)
.L_52:
        /*009c*/ 	.word	0x00000000
        /*00a0*/ 	.short	0x0000
        /*00a2*/ 	.short	0x0000
        /*00a4*/ 	.byte	0x00, 0xf5, 0x21, 0x00


	//----- nvinfo : EIATTR_SPARSE_MMA_MASK
	.align		4
.L_53:
        /*00a8*/ 	.byte	0x03, 0x50
        /*00aa*/ 	.short	0x0000


	//----- nvinfo : EIATTR_MAXREG_COUNT
	.align		4
        /*00ac*/ 	.byte	0x03, 0x1b
        /*00ae*/ 	.short	0x00ff


	//----- nvinfo : EIATTR_MERCURY_ISA_VERSION
	.align		4
        /*00b0*/ 	.byte	0x03, 0x5f
        /*00b2*/ 	.short	0x0101


	//----- nvinfo : EIATTR_VRC_CTA_INIT_COUNT
	.align		4
        /*00b4*/ 	.byte	0x02, 0x4a
	.zero		1
	.zero		1


	//----- nvinfo : EIATTR_EXIT_INSTR_OFFSETS
	.align		4
        /*00b8*/ 	.byte	0x04, 0x1c
        /*00ba*/ 	.short	(.L_55 - .L_54)


	//   ....[0]....
.L_54:
        /*00bc*/ 	.word	0x00000070


	//   ....[1]....
        /*00c0*/ 	.word	0x00000430


	//   ....[2]....
        /*00c4*/ 	.word	0x000009e0


	//   ....[3]....
        /*00c8*/ 	.word	0x00000cb0


	//   ....[4]....
        /*00cc*/ 	.word	0x00000ea0


	//----- nvinfo : EIATTR_CBANK_PARAM_SIZE
	.align		4
.L_55:
        /*00d0*/ 	.byte	0x03, 0x19
        /*00d2*/ 	.short	0x0040


	//----- nvinfo : EIATTR_PARAM_CBANK
	.align		4
        /*00d4*/ 	.byte	0x04, 0x0a
        /*00d6*/ 	.short	(.L_57 - .L_56)
	.align		4
.L_56:
        /*00d8*/ 	.word	index@(.nv.constant0._Z21generate_depth_kernelPKfS0_S0_PfPiS1_iiii)
        /*00dc*/ 	.short	0x0380
        /*00de*/ 	.short	0x0040


	//----- nvinfo : EIATTR_SW_WAR
	.align		4
.L_57:
        /*00e0*/ 	.byte	0x04, 0x36
        /*00e2*/ 	.short	(.L_59 - .L_58)
.L_58:
        /*00e4*/ 	.word	0x00000008
.L_59:


//--------------------- .nv.callgraph             --------------------------
	.section	.nv.callgraph,"",@"SHT_CUDA_CALLGRAPH"
	.align	4
	.sectionentsize	8
	.align		4
        /*0000*/ 	.word	0x00000000
	.align		4
        /*0004*/ 	.word	0xffffffff
	.align		4
        /*0008*/ 	.word	0x00000000
	.align		4
        /*000c*/ 	.word	0xfffffffe
	.align		4
        /*0010*/ 	.word	0x00000000
	.align		4
        /*0014*/ 	.word	0xfffffffd
	.align		4
        /*0018*/ 	.word	0x00000000
	.align		4
        /*001c*/ 	.word	0xfffffffc


//--------------------- .text._Z30backward_generate_depth_kernelPKfPfPKiS0_ii --------------------------
	.section	.text._Z30backward_generate_depth_kernelPKfPfPKiS0_ii,"ax",@progbits
	.align	128
        .global         _Z30backward_generate_depth_kernelPKfPfPKiS0_ii
        .type           _Z30backward_generate_depth_kernelPKfPfPKiS0_ii,@function
        .size           _Z30backward_generate_depth_kernelPKfPfPKiS0_ii,(.L_x_8 - _Z30backward_generate_depth_kernelPKfPfPKiS0_ii)
        .other          _Z30backward_generate_depth_kernelPKfPfPKiS0_ii,@"STO_CUDA_ENTRY STV_DEFAULT"
_Z30backward_generate_depth_kernelPKfPfPKiS0_ii:
.text._Z30backward_generate_depth_kernelPKfPfPKiS0_ii:
[----:B------:R-:W-:Y:S01]  /*0000*/  LDC R1, c[0x0][0x37c] ;  /* 0x0000df00ff017b82 */ /* 0x000fe20000000800 */
[----:B------:R-:W0:Y:S07]  /*0010*/  S2R R0, SR_TID.X ;  /* 0x0000000000007919 */ /* 0x000e2e0000002100 */
[----:B------:R-:W0:Y:S01]  /*0020*/  S2UR UR4, SR_CTAID.X ;  /* 0x00000000000479c3 */ /* 0x000e220000002500 */
[----:B------:R-:W1:Y:S07]  /*0030*/  LDCU UR5, c[0x0][0x3a0] ;  /* 0x00007400ff0577ac */ /* 0x000e6e0008000800 */
[----:B------:R-:W0:Y:S02]  /*0040*/  LDC R23, c[0x0][0x360] ;  /* 0x0000d800ff177b82 */ /* 0x000e240000000800 */
[----:B0-----:R-:W-:-:S05]  /*0050*/  IMAD R23, R23, UR4, R0 ;  /* 0x0000000417177c24 */ /* 0x001fca000f8e0200 */
[----:B-1----:R-:W-:-:S13]  /*0060*/  ISETP.GE.AND P0, PT, R23, UR5, PT ;  /* 0x0000000517007c0c */ /* 0x002fda000bf06270 */
[----:B------:R-:W-:Y:S05]  /*0070*/  @P0 EXIT ;  /* 0x000000000000094d */ /* 0x000fea0003800000 */
[----:B------:R-:W0:Y:S08]  /*0080*/  LDC R2, c[0x0][0x3a4] ;  /* 0x0000e900ff027b82 */ /* 0x000e300000000800 */
[----:B------:R-:W1:Y:S01]  /*0090*/  LDC.64 R4, c[0x0][0x390] ;  /* 0x0000e400ff047b82 */ /* 0x000e620000000a00 */
[----:B0-----:R-:W-:-:S13]  /*00a0*/  ISETP.GE.AND P0, PT, R2, 0x1, PT ;  /* 0x000000010200780c */ /* 0x001fda0003f06270 */
[----:B-1----:R-:W-:Y:S05]  /*00b0*/  @!P0 EXIT ;  /* 0x000000000000894d */ /* 0x002fea0003800000 */
[----:B------:R-:W0:Y:S01]  /*00c0*/  LDCU.64 UR4, c[0x0][0x358] ;  /* 0x00006b00ff0477ac */ /* 0x000e220008000a00 */
[----:B------:R-:W-:Y:S01]  /*00d0*/  IMAD.SHL.U32 R3, R23, 0x4, RZ ;  /* 0x0000000417037824 */ /* 0x000fe200078e00ff */
[----:B------:R-:W1:Y:S03]  /*00e0*/  LDC.64 R6, c[0x0][0x398] ;  /* 0x0000e600ff067b82 */ /* 0x000e660000000a00 */
[----:B------:R-:W-:-:S05]  /*00f0*/  IMAD.WIDE R4, R3, 0x4, R4 ;  /* 0x0000000403047825 */ /* 0x000fca00078e0204 */
[----:B0-----:R-:W2:Y:S04]  /*0100*/  LDG.E R21, desc[UR4][R4.64] ;  /* 0x0000000404157981 */ /* 0x001ea8000c1e1900 */
[----:B------:R-:W3:Y:S04]  /*0110*/  LDG.E R9, desc[UR4][R4.64+0x4] ;  /* 0x0000040404097981 */ /* 0x000ee8000c1e1900 */
[----:B------:R-:W4:Y:S04]  /*0120*/  LDG.E R19, desc[UR4][R4.64+0x8] ;  /* 0x0000080404137981 */ /* 0x000f28000c1e1900 */
[----:B------:R-:W4:Y:S01]  /*0130*/  LDG.E R17, desc[UR4][R4.64+0xc] ;  /* 0x00000c0404117981 */ /* 0x000f22000c1e1900 */
[----:B------:R-:W-:Y:S01]  /*0140*/  ISETP.GE.U32.AND P1, PT, R2, 0x4, PT ;  /* 0x000000040200780c */ /* 0x000fe20003f26070 */
[----:B-1----:R-:W-:-:S04]  /*0150*/  IMAD.WIDE R6, R3, 0x4, R6 ;  /* 0x0000000403067825 */ /* 0x002fc800078e0206 */
[----:B------:R-:W-:Y:S01]  /*0160*/  IMAD R23, R23, R2, RZ ;  /* 0x0000000217177224 */ /* 0x000fe200078e02ff */
[----:B------:R0:W5:Y:S01]  /*0170*/  LDG.E R25, desc[UR4][R6.64] ;  /* 0x0000000406197981 */ /* 0x000162000c1e1900 */
[----:B------:R-:W-:-:S03]  /*0180*/  IMAD.MOV.U32 R18, RZ, RZ, RZ ;  /* 0x000000ffff127224 */ /* 0x000fc600078e00ff */
[----:B------:R0:W5:Y:S01]  /*0190*/  LDG.E R24, desc[UR4][R6.64+0x4] ;  /* 0x0000040406187981 */ /* 0x000162000c1e1900 */
[----:B------:R-:W-:-:S03]  /*01a0*/  LOP3.LUT P0, R26, R2, 0x3, RZ, 0xc0, !PT ;  /* 0x00000003021a7812 */ /* 0x000fc6000780c0ff */
[----:B------:R0:W5:Y:S01]  /*01b0*/  LDG.E R22, desc[UR4][R6.64+0x8] ;  /* 0x0000080406167981 */ /* 0x000162000c1e1900 */
[----:B------:R-:W-:-:S03]  /*01c0*/  SHF.R.S32.HI R15, RZ, 0x1f, R23 ;  /* 0x0000001fff0f7819 */ /* 0x000fc60000011417 */
[----:B------:R0:W5:Y:S01]  /*01d0*/  LDG.E R20, desc[UR4][R6.64+0xc] ;  /* 0x00000c0406147981 */ /* 0x000162000c1e1900 */
[-C--:B--2---:R-:W-:Y:S02]  /*01e0*/  IMAD R21, R21, R2.reuse, RZ ;  /* 0x0000000215157224 */ /* 0x084fe400078e02ff */
[----:B---3--:R-:W-:-:S03]  /*01f0*/  IMAD R16, R9, R2, RZ ;  /* 0x0000000209107224 */ /* 0x008fc600078e02ff */
[----:B------:R-:W-:Y:S01]  /*0200*/  SHF.R.S32.HI R14, RZ, 0x1f, R21 ;  /* 0x0000001fff0e7819 */ /* 0x000fe20000011415 */
[-C--:B----4-:R-:W-:Y:S01]  /*0210*/  IMAD R19, R19, R2.reuse, RZ ;  /* 0x0000000213137224 */ /* 0x090fe200078e02ff */
[----:B------:R-:W-:Y:S01]  /*0220*/  SHF.R.S32.HI R13, RZ, 0x1f, R16 ;  /* 0x0000001fff0d7819 */ /* 0x000fe20000011410 */
[----:B------:R-:W-:-:S03]  /*0230*/  IMAD R17, R17, R2, RZ ;  /* 0x0000000211117224 */ /* 0x000fc600078e02ff */
[----:B------:R-:W-:Y:S02]  /*0240*/  SHF.R.S32.HI R12, RZ, 0x1f, R19 ;  /* 0x0000001fff0c7819 */ /* 0x000fe40000011413 */
[----:B------:R-:W-:Y:S01]  /*0250*/  SHF.R.S32.HI R0, RZ, 0x1f, R17 ;  /* 0x0000001fff007819 */ /* 0x000fe20000011411 */
[----:B0-----:R-:W-:Y:S06]  /*0260*/  @!P1 BRA `(.L_x_0) ;  /* 0x0000000400249947 */ /* 0x001fec0003800000 */
[----:B------:R-:W0:Y:S01]  /*0270*/  LDCU.128 UR8, c[0x0][0x380] ;  /* 0x00007000ff0877ac */ /* 0x000e220008000c00 */
[----:B------:R-:W-:-:S05]  /*0280*/  LOP3.LUT R18, R2, 0x7ffffffc, RZ, 0xc0, !PT ;  /* 0x7ffffffc02127812 */ /* 0x000fca00078ec0ff */
[----:B------:R-:W-:Y:S01]  /*0290*/  IMAD.MOV R27, RZ, RZ, -R18 ;  /* 0x000000ffff1b7224 */ /* 0x000fe200078e0a12 */
[----:B0-----:R-:W-:Y:S02]  /*02a0*/  LEA R28, P4, R23, UR10, 0x2 ;  /* 0x0000000a171c7c11 */ /* 0x001fe4000f8810ff */
[----:B------:R-:W-:Y:S02]  /*02b0*/  LEA R4, P1, R21, UR8, 0x2 ;  /* 0x0000000815047c11 */ /* 0x000fe4000f8210ff */
[----:B------:R-:W-:Y:S02]  /*02c0*/  LEA R3, P2, R16, UR8, 0x2 ;  /* 0x0000000810037c11 */ /* 0x000fe4000f8410ff */
[----:B------:R-:W-:Y:S02]  /*02d0*/  LEA R6, P3, R19, UR8, 0x2 ;  /* 0x0000000813067c11 */ /* 0x000fe4000f8610ff */
[----:B------:R-:W-:Y:S02]  /*02e0*/  LEA R8, P5, R17, UR8, 0x2 ;  /* 0x0000000811087c11 */ /* 0x000fe4000f8a10ff */
[----:B------:R-:W-:-:S02]  /*02f0*/  LEA.HI.X R11, R23, UR11, R15, 0x2, P4 ;  /* 0x0000000b170b7c11 */ /* 0x000fc4000a0f140f */
[----:B------:R-:W-:Y:S02]  /*0300*/  LEA.HI.X R5, R21, UR9, R14, 0x2, P1 ;  /* 0x0000000915057c11 */ /* 0x000fe400088f140e */
[----:B------:R-:W-:Y:S02]  /*0310*/  LEA.HI.X R10, R16, UR9, R13, 0x2, P2 ;  /* 0x00000009100a7c11 */ /* 0x000fe400090f140d */
[----:B------:R-:W-:Y:S02]  /*0320*/  LEA.HI.X R7, R19, UR9, R12, 0x2, P3 ;  /* 0x0000000913077c11 */ /* 0x000fe400098f140c */
[----:B------:R-:W-:Y:S02]  /*0330*/  LEA.HI.X R9, R17, UR9, R0, 0x2, P5 ;  /* 0x0000000911097c11 */ /* 0x000fe4000a8f1400 */
[----:B------:R-:W-:Y:S02]  /*0340*/  IADD3 R4, P1, PT, R4, 0x8, RZ ;  /* 0x0000000804047810 */ /* 0x000fe40007f3e0ff */
[----:B------:R-:W-:-:S02]  /*0350*/  IADD3 R2, P2, PT, R3, 0x8, RZ ;  /* 0x0000000803027810 */ /* 0x000fc40007f5e0ff */
[----:B------:R-:W-:Y:S01]  /*0360*/  IADD3 R6, P3, PT, R6, 0x8, RZ ;  /* 0x0000000806067810 */ /* 0x000fe20007f7e0ff */
[----:B------:R-:W-:Y:S01]  /*0370*/  IMAD.X R5, RZ, RZ, R5, P1 ;  /* 0x000000ffff057224 */ /* 0x000fe200008e0605 */
[----:B------:R-:W-:Y:S01]  /*0380*/  IADD3 R28, P4, PT, R28, 0x8, RZ ;  /* 0x000000081c1c7810 */ /* 0x000fe20007f9e0ff */
[----:B------:R-:W-:Y:S01]  /*0390*/  IMAD.X R3, RZ, RZ, R10, P2 ;  /* 0x000000ffff037224 */ /* 0x000fe200010e060a */
[----:B------:R-:W-:Y:S01]  /*03a0*/  IADD3 R8, P5, PT, R8, 0x8, RZ ;  /* 0x0000000808087810 */ /* 0x000fe20007fbe0ff */
[----:B------:R-:W-:Y:S02]  /*03b0*/  IMAD.X R7, RZ, RZ, R7, P3 ;  /* 0x000000ffff077224 */ /* 0x000fe400018e0607 */
[----:B------:R-:W-:Y:S02]  /*03c0*/  IMAD.X R11, RZ, RZ, R11, P4 ;  /* 0x000000ffff0b7224 */ /* 0x000fe400020e060b */
[----:B------:R-:W-:-:S08]  /*03d0*/  IMAD.X R9, RZ, RZ, R9, P5 ;  /* 0x000000ffff097224 */ /* 0x000fd000028e0609 */
.L_x_1:
[----:B------:R-:W2:Y:S04]  /*03e0*/  LDG.E R29, desc[UR4][R2.64+-0x8] ;  /* 0xfffff804021d7981 */ /* 0x000ea8000c1e1900 */
[----:B------:R-:W3:Y:S04]  /*03f0*/  LDG.E R10, desc[UR4][R4.64+-0x8] ;  /* 0xfffff804040a7981 */ /* 0x000ee8000c1e1900 */
[----:B------:R-:W4:Y:S04]  /*0400*/  LDG.E R31, desc[UR4][R6.64+-0x8] ;  /* 0xfffff804061f7981 */ /* 0x000f28000c1e1900 */
[----:B------:R-:W4:Y:S01]  /*0410*/  LDG.E R32, desc[UR4][R8.64+-0x8] ;  /* 0xfffff80408207981 */ /* 0x000f22000c1e1900 */
[----:B--2--5:R-:W-:-:S04]  /*0420*/  FMUL R30, R24, R29 ;  /* 0x0000001d181e7220 */ /* 0x024fc80000400000 */
[----:B---3--:R-:W-:Y:S01]  /*0430*/  FFMA R29, R25, R10, R30 ;  /* 0x0000000a191d7223 */ /* 0x008fe2000000001e */
[----:B------:R-:W-:-:S03]  /*0440*/  IMAD.MOV.U32 R10, RZ, RZ, R28 ;  /* 0x000000ffff0a7224 */ /* 0x000fc600078e001c */
[----:B----4-:R-:W-:-:S04]  /*0450*/  FFMA R29, R22, R31, R29 ;  /* 0x0000001f161d7223 */ /* 0x010fc8000000001d */
[----:B------:R-:W-:-:S05]  /*0460*/  FFMA R29, R20, R32, R29 ;  /* 0x00000020141d7223 */ /* 0x000fca000000001d */
[----:B------:R0:W-:Y:S04]  /*0470*/  STG.E desc[UR4][R10.64+-0x8], R29 ;  /* 0xfffff81d0a007986 */ /* 0x0001e8000c101904 */
[----:B------:R-:W2:Y:S04]  /*0480*/  LDG.E R31, desc[UR4][R2.64+-0x4] ;  /* 0xfffffc04021f7981 */ /* 0x000ea8000c1e1900 */
[----:B------:R-:W3:Y:S04]  /*0490*/  LDG.E R28, desc[UR4][R4.64+-0x4] ;  /* 0xfffffc04041c7981 */ /* 0x000ee8000c1e1900 */
[----:B------:R-:W4:Y:S04]  /*04a0*/  LDG.E R32, desc[UR4][R6.64+-0x4] ;  /* 0xfffffc0406207981 */ /* 0x000f28000c1e1900 */
[----:B------:R-:W4:Y:S01]  /*04b0*/  LDG.E R33, desc[UR4][R8.64+-0x4] ;  /* 0xfffffc0408217981 */ /* 0x000f22000c1e1900 */
[----:B--2---:R-:W-:-:S04]  /*04c0*/  FMUL R30, R24, R31 ;  /* 0x0000001f181e7220 */ /* 0x004fc80000400000 */
[----:B---3--:R-:W-:-:S04]  /*04d0*/  FFMA R31, R25, R28, R30 ;  /* 0x0000001c191f7223 */ /* 0x008fc8000000001e */
[----:B----4-:R-:W-:-:S04]  /*04e0*/  FFMA R31, R22, R32, R31 ;  /* 0x00000020161f7223 */ /* 0x010fc8000000001f */
[----:B------:R-:W-:-:S05]  /*04f0*/  FFMA R31, R20, R33, R31 ;  /* 0x00000021141f7223 */ /* 0x000fca000000001f */
[----:B------:R1:W-:Y:S04]  /*0500*/  STG.E desc[UR4][R10.64+-0x4], R31 ;  /* 0xfffffc1f0a007986 */ /* 0x0003e8000c101904 */
[----:B------:R-:W2:Y:S04]  /*0510*/  LDG.E R33, desc[UR4][R2.64] ;  /* 0x0000000402217981 */ /* 0x000ea8000c1e1900 */
[----:B------:R-:W0:Y:S04]  /*0520*/  LDG.E R28, desc[UR4][R4.64] ;  /* 0x00000004041c7981 */ /* 0x000e28000c1e1900 */
[----:B------:R-:W3:Y:S04]  /*0530*/  LDG.E R32, desc[UR4][R6.64] ;  /* 0x0000000406207981 */ /* 0x000ee8000c1e1900 */
[----:B------:R-:W4:Y:S01]  /*0540*/  LDG.E R34, desc[UR4][R8.64] ;  /* 0x0000000408227981 */ /* 0x000f22000c1e1900 */
[----:B--2---:R-:W-:-:S04]  /*0550*/  FMUL R30, R24, R33 ;  /* 0x00000021181e7220 */ /* 0x004fc80000400000 */
[----:B0-----:R-:W-:-:S04]  /*0560*/  FFMA R29, R25, R28, R30 ;  /* 0x0000001c191d7223 */ /* 0x001fc8000000001e */
[----:B---3--:R-:W-:-:S04]  /*0570*/  FFMA R29, R22, R32, R29 ;  /* 0x00000020161d7223 */ /* 0x008fc8000000001d */
[----:B----4-:R-:W-:-:S05]  /*0580*/  FFMA R29, R20, R34, R29 ;  /* 0x00000022141d7223 */ /* 0x010fca000000001d */
[----:B------:R-:W-:Y:S04]  /*0590*/  STG.E desc[UR4][R10.64], R29 ;  /* 0x0000001d0a007986 */ /* 0x000fe8000c101904 */
[----:B------:R-:W2:Y:S04]  /*05a0*/  LDG.E R33, desc[UR4][R2.64+0x4] ;  /* 0x0000040402217981 */ /* 0x000ea8000c1e1900 */
[----:B------:R0:W1:Y:S04]  /*05b0*/  LDG.E R28, desc[UR4][R4.64+0x4] ;  /* 0x00000404041c7981 */ /* 0x000068000c1e1900 */
[----:B------:R3:W4:Y:S04]  /*05c0*/  LDG.E R32, desc[UR4][R6.64+0x4] ;  /* 0x0000040406207981 */ /* 0x000728000c1e1900 */
[----:B------:R3:W4:Y:S01]  /*05d0*/  LDG.E R34, desc[UR4][R8.64+0x4] ;  /* 0x0000040408227981 */ /* 0x000722000c1e1900 */
[----:B------:R-:W-:Y:S01]  /*05e0*/  VIADD R27, R27, 0x4 ;  /* 0x000000041b1b7836 */ /* 0x000fe20000000000 */
[----:B0-----:R-:W-:-:S02]  /*05f0*/  IADD3 R4, P2, PT, R4, 0x10, RZ ;  /* 0x0000001004047810 */ /* 0x001fc40007f5e0ff */
[----:B------:R-:W-:Y:S02]  /*0600*/  IADD3 R2, P3, PT, R2, 0x10, RZ ;  /* 0x0000001002027810 */ /* 0x000fe40007f7e0ff */
[----:B------:R-:W-:Y:S01]  /*0610*/  ISETP.NE.AND P1, PT, R27, RZ, PT ;  /* 0x000000ff1b00720c */ /* 0x000fe20003f25270 */
[----:B------:R-:W-:Y:S01]  /*0620*/  IMAD.X R5, RZ, RZ, R5, P2 ;  /* 0x000000ffff057224 */ /* 0x000fe200010e0605 */
[----:B---3--:R-:W-:Y:S01]  /*0630*/  IADD3 R6, P4, PT, R6, 0x10, RZ ;  /* 0x0000001006067810 */ /* 0x008fe20007f9e0ff */
[----:B------:R-:W-:Y:S01]  /*0640*/  IMAD.X R3, RZ, RZ, R3, P3 ;  /* 0x000000ffff037224 */ /* 0x000fe200018e0603 */
[----:B------:R-:W-:-:S03]  /*0650*/  IADD3 R8, P6, PT, R8, 0x10, RZ ;  /* 0x0000001008087810 */ /* 0x000fc60007fde0ff */
[----:B------:R-:W-:Y:S02]  /*0660*/  IMAD.X R7, RZ, RZ, R7, P4 ;  /* 0x000000ffff077224 */ /* 0x000fe400020e0607 */
[----:B------:R-:W-:Y:S02]  /*0670*/  IMAD.X R9, RZ, RZ, R9, P6 ;  /* 0x000000ffff097224 */ /* 0x000fe400030e0609 */
[----:B--2---:R-:W-:-:S04]  /*0680*/  FMUL R30, R24, R33 ;  /* 0x00000021181e7220 */ /* 0x004fc80000400000 */
[----:B-1----:R-:W-:Y:S01]  /*0690*/  FFMA R31, R25, R28, R30 ;  /* 0x0000001c191f7223 */ /* 0x002fe2000000001e */
[----:B------:R-:W-:-:S03]  /*06a0*/  IADD3 R28, P5, PT, R10, 0x10, RZ ;  /* 0x000000100a1c7810 */ /* 0x000fc60007fbe0ff */
[----:B----4-:R-:W-:-:S04]  /*06b0*/  FFMA R31, R22, R32, R31 ;  /* 0x00000020161f7223 */ /* 0x010fc8000000001f */
[----:B------:R-:W-:-:S05]  /*06c0*/  FFMA R31, R20, R34, R31 ;  /* 0x00000022141f7223 */ /* 0x000fca000000001f */
[----:B------:R0:W-:Y:S02]  /*06d0*/  STG.E desc[UR4][R10.64+0x4], R31 ;  /* 0x0000041f0a007986 */ /* 0x0001e4000c101904 */
[----:B0-----:R-:W-:Y:S01]  /*06e0*/  IMAD.X R11, RZ, RZ, R11, P5 ;  /* 0x000000ffff0b7224 */ /* 0x001fe200028e060b */
[----:B------:R-:W-:Y:S06]  /*06f0*/  @P1 BRA `(.L_x_1) ;  /* 0xfffffffc00381947 */ /* 0x000fec000383ffff */
.L_x_0:
[----:B------:R-:W-:Y:S05]  /*0700*/  @!P0 EXIT ;  /* 0x000000000000894d */ /* 0x000fea0003800000 */
[----:B------:R-:W0:Y:S01]  /*0710*/  LDC R2, c[0x0][0x3a4] ;  /* 0x0000e900ff027b82 */ /* 0x000e220000000800 */
[----:B------:R-:W-:Y:S02]  /*0720*/  ISETP.NE.AND P1, PT, R26, 0x1, PT ;  /* 0x000000011a00780c */ /* 0x000fe40003f25270 */
[----:B0-----:R-:W-:-:S04]  /*0730*/  LOP3.LUT R2, R2, 0x1, RZ, 0xc0, !PT ;  /* 0x0000000102027812 */ /* 0x001fc800078ec0ff */
[----:B------:R-:W-:-:S07]  /*0740*/  ISETP.NE.U32.AND P0, PT, R2, 0x1, PT ;  /* 0x000000010200780c */ /* 0x000fce0003f05070 */
[----:B------:R-:W-:Y:S06]  /*0750*/  @!P1 BRA `(.L_x_2) ;  /* 0x0000000000a09947 */ /* 0x000fec0003800000 */
[----:B------:R-:W0:Y:S01]  /*0760*/  LDCU.128 UR8, c[0x0][0x380] ;  /* 0x00007000ff0877ac */ /* 0x000e220008000c00 */
[C---:B------:R-:W-:Y:S02]  /*0770*/  IADD3 R3, P2, PT, R18.reuse, R16, RZ ;  /* 0x0000001012037210 */ /* 0x040fe40007f5e0ff */
[C---:B------:R-:W-:Y:S02]  /*0780*/  IADD3 R5, P1, PT, R18.reuse, R21, RZ ;  /* 0x0000001512057210 */ /* 0x040fe40007f3e0ff */
[----:B------:R-:W-:Y:S01]  /*0790*/  IADD3 R7, P3, PT, R18, R19, RZ ;  /* 0x0000001312077210 */ /* 0x000fe20007f7e0ff */
[----:B------:R-:W-:Y:S02]  /*07a0*/  IMAD.X R4, RZ, RZ, R13, P2 ;  /* 0x000000ffff047224 */ /* 0x000fe400010e060d */
[----:B------:R-:W-:Y:S02]  /*07b0*/  IMAD.X R10, RZ, RZ, R14, P1 ;  /* 0x000000ffff0a7224 */ /* 0x000fe400008e060e */
[----:B------:R-:W-:Y:S01]  /*07c0*/  IMAD.X R8, RZ, RZ, R12, P3 ;  /* 0x000000ffff087224 */ /* 0x000fe200018e060c */
[----:B0-----:R-:W-:-:S04]  /*07d0*/  LEA R2, P2, R3, UR8, 0x2 ;  /* 0x0000000803027c11 */ /* 0x001fc8000f8410ff */
[----:B------:R-:W-:Y:S02]  /*07e0*/  LEA.HI.X R3, R3, UR9, R4, 0x2, P2 ;  /* 0x0000000903037c11 */ /* 0x000fe400090f1404 */
[----:B------:R-:W-:Y:S02]  /*07f0*/  LEA R4, P1, R5, UR8, 0x2 ;  /* 0x0000000805047c11 */ /* 0x000fe4000f8210ff */
[----:B------:R-:W-:Y:S01]  /*0800*/  LEA R6, P2, R7, UR8, 0x2 ;  /* 0x0000000807067c11 */ /* 0x000fe2000f8410ff */
[----:B------:R-:W2:Y:S01]  /*0810*/  LDG.E R11, desc[UR4][R2.64] ;  /* 0x00000004020b7981 */ /* 0x000ea2000c1e1900 */
[----:B------:R-:W-:Y:S02]  /*0820*/  LEA.HI.X R5, R5, UR9, R10, 0x2, P1 ;  /* 0x0000000905057c11 */ /* 0x000fe400088f140a */
[----:B------:R-:W-:Y:S02]  /*0830*/  IADD3 R9, P1, PT, R17, R18, RZ ;  /* 0x0000001211097210 */ /* 0x000fe40007f3e0ff */
[----:B------:R-:W-:Y:S01]  /*0840*/  LEA.HI.X R7, R7, UR9, R8, 0x2, P2 ;  /* 0x0000000907077c11 */ /* 0x000fe200090f1408 */
[----:B------:R-:W3:Y:S01]  /*0850*/  LDG.E R10, desc[UR4][R4.64] ;  /* 0x00000004040a7981 */ /* 0x000ee2000c1e1900 */
[----:B------:R-:W-:Y:S01]  /*0860*/  LEA R8, P2, R9, UR8, 0x2 ;  /* 0x0000000809087c11 */ /* 0x000fe2000f8410ff */
[----:B------:R-:W-:-:S02]  /*0870*/  IMAD.X R26, RZ, RZ, R0, P1 ;  /* 0x000000ffff1a7224 */ /* 0x000fc400008e0600 */
[----:B------:R-:W4:Y:S03]  /*0880*/  LDG.E R27, desc[UR4][R6.64] ;  /* 0x00000004061b7981 */ /* 0x000f26000c1e1900 */
[----:B------:R-:W-:-:S05]  /*0890*/  LEA.HI.X R9, R9, UR9, R26, 0x2, P2 ;  /* 0x0000000909097c11 */ /* 0x000fca00090f141a */
[----:B------:R-:W4:Y:S01]  /*08a0*/  LDG.E R28, desc[UR4][R8.64] ;  /* 0x00000004081c7981 */ /* 0x000f22000c1e1900 */
[----:B------:R-:W-:Y:S01]  /*08b0*/  IADD3 R29, P1, PT, R23, R18, RZ ;  /* 0x00000012171d7210 */ /* 0x000fe20007f3e0ff */
[----:B--2--5:R-:W-:-:S04]  /*08c0*/  FMUL R26, R24, R11 ;  /* 0x0000000b181a7220 */ /* 0x024fc80000400000 */
[----:B---3--:R-:W-:Y:S01]  /*08d0*/  FFMA R11, R25, R10, R26 ;  /* 0x0000000a190b7223 */ /* 0x008fe2000000001a */
[----:B------:R-:W-:Y:S01]  /*08e0*/  IMAD.X R26, RZ, RZ, R15, P1 ;  /* 0x000000ffff1a7224 */ /* 0x000fe200008e060f */
[C---:B------:R-:W-:Y:S02]  /*08f0*/  LEA R10, P2, R29.reuse, UR10, 0x2 ;  /* 0x0000000a1d0a7c11 */ /* 0x040fe4000f8410ff */
[----:B----4-:R-:W-:Y:S02]  /*0900*/  FFMA R27, R22, R27, R11 ;  /* 0x0000001b161b7223 */ /* 0x010fe4000000000b */
[----:B------:R-:W-:Y:S02]  /*0910*/  LEA.HI.X R11, R29, UR11, R26, 0x2, P2 ;  /* 0x0000000b1d0b7c11 */ /* 0x000fe400090f141a */
[----:B------:R-:W-:-:S05]  /*0920*/  FFMA R27, R20, R28, R27 ;  /* 0x0000001c141b7223 */ /* 0x000fca000000001b */
[----:B------:R0:W-:Y:S04]  /*0930*/  STG.E desc[UR4][R10.64], R27 ;  /* 0x0000001b0a007986 */ /* 0x0001e8000c101904 */
[----:B------:R-:W2:Y:S04]  /*0940*/  LDG.E R3, desc[UR4][R2.64+0x4] ;  /* 0x0000040402037981 */ /* 0x000ea8000c1e1900 */
[----:B------:R-:W3:Y:S04]  /*0950*/  LDG.E R4, desc[UR4][R4.64+0x4] ;  /* 0x0000040404047981 */ /* 0x000ee8000c1e1900 */
[----:B------:R-:W4:Y:S04]  /*0960*/  LDG.E R6, desc[UR4][R6.64+0x4] ;  /* 0x0000040406067981 */ /* 0x000f28000c1e1900 */
[----:B------:R-:W4:Y:S01]  /*0970*/  LDG.E R8, desc[UR4][R8.64+0x4] ;  /* 0x0000040408087981 */ /* 0x000f22000c1e1900 */
[----:B------:R-:W-:-:S02]  /*0980*/  VIADD R18, R18, 0x2 ;  /* 0x0000000212127836 */ /* 0x000fc40000000000 */
[----:B--2---:R-:W-:-:S04]  /*0990*/  FMUL R26, R24, R3 ;  /* 0x00000003181a7220 */ /* 0x004fc80000400000 */
[----:B---3--:R-:W-:-:S04]  /*09a0*/  FFMA R29, R25, R4, R26 ;  /* 0x00000004191d7223 */ /* 0x008fc8000000001a */
[----:B----4-:R-:W-:-:S04]  /*09b0*/  FFMA R29, R22, R6, R29 ;  /* 0x00000006161d7223 */ /* 0x010fc8000000001d */
[----:B------:R-:W-:-:S05]  /*09c0*/  FFMA R29, R20, R8, R29 ;  /* 0x00000008141d7223 */ /* 0x000fca000000001d */
[----:B------:R0:W-:Y:S02]  /*09d0*/  STG.E desc[UR4][R10.64+0x4], R29 ;  /* 0x0000041d0a007986 */ /* 0x0001e4000c101904 */
.L_x_2:
[----:B------:R-:W-:Y:S05]  /*09e0*/  @P0 EXIT ;  /* 0x000000000000094d */ /* 0x000fea0003800000 */
[----:B------:R-:W1:Y:S01]  /*09f0*/  LDCU.128 UR8, c[0x0][0x380] ;  /* 0x00007000ff0877ac */ /* 0x000e620008000c00 */
[C---:B------:R-:W-:Y:S02]  /*0a00*/  IADD3 R16, P1, PT, R18.reuse, R16, RZ ;  /* 0x0000001012107210 */ /* 0x040fe40007f3e0ff */
[C---:B------:R-:W-:Y:S02]  /*0a10*/  IADD3 R21, P0, PT, R18.reuse, R21, RZ ;  /* 0x0000001512157210 */ /* 0x040fe40007f1e0ff */
[----:B------:R-:W-:Y:S01]  /*0a20*/  IADD3 R19, P2, PT, R18, R19, RZ ;  /* 0x0000001312137210 */ /* 0x000fe20007f5e0ff */
[----:B------:R-:W-:Y:S02]  /*0a30*/  IMAD.X R13, RZ, RZ, R13, P1 ;  /* 0x000000ffff0d7224 */ /* 0x000fe400008e060d */
[----:B------:R-:W-:Y:S02]  /*0a40*/  IMAD.X R14, RZ, RZ, R14, P0 ;  /* 0x000000ffff0e7224 */ /* 0x000fe400000e060e */
[----:B------:R-:W-:Y:S01]  /*0a50*/  IMAD.X R12, RZ, RZ, R12, P2 ;  /* 0x000000ffff0c7224 */ /* 0x000fe200010e060c */
[----:B-1----:R-:W-:-:S02]  /*0a60*/  LEA R6, P1, R16, UR8, 0x2 ;  /* 0x0000000810067c11 */ /* 0x002fc4000f8210ff */
[C---:B------:R-:W-:Y:S02]  /*0a70*/  LEA R2, P0, R21.reuse, UR8, 0x2 ;  /* 0x0000000815027c11 */ /* 0x040fe4000f8010ff */
[----:B------:R-:W-:Y:S02]  /*0a80*/  LEA.HI.X R7, R16, UR9, R13, 0x2, P1 ;  /* 0x0000000910077c11 */ /* 0x000fe400088f140d */
[----:B------:R-:W-:Y:S02]  /*0a90*/  LEA.HI.X R3, R21, UR9, R14, 0x2, P0 ;  /* 0x0000000915037c11 */ /* 0x000fe400080f140e */
[----:B------:R-:W-:Y:S02]  /*0aa0*/  IADD3 R17, P0, PT, R17, R18, RZ ;  /* 0x0000001211117210 */ /* 0x000fe40007f1e0ff */
[C---:B------:R-:W-:Y:S01]  /*0ab0*/  LEA R4, P1, R19.reuse, UR8, 0x2 ;  /* 0x0000000813047c11 */ /* 0x040fe2000f8210ff */
[----:B------:R-:W2:Y:S02]  /*0ac0*/  LDG.E R7, desc[UR4][R6.64] ;  /* 0x0000000406077981 */ /* 0x000ea4000c1e1900 */
[----:B------:R-:W-:Y:S01]  /*0ad0*/  IMAD.X R0, RZ, RZ, R0, P0 ;  /* 0x000000ffff007224 */ /* 0x000fe200000e0600 */
[----:B------:R-:W-:Y:S01]  /*0ae0*/  LEA.HI.X R5, R19, UR9, R12, 0x2, P1 ;  /* 0x0000000913057c11 */ /* 0x000fe200088f140c */
[----:B------:R-:W3:Y:S01]  /*0af0*/  LDG.E R2, desc[UR4][R2.64] ;  /* 0x0000000402027981 */ /* 0x000ee2000c1e1900 */
[----:B------:R-:W-:-:S03]  /*0b00*/  LEA R8, P1, R17, UR8, 0x2 ;  /* 0x0000000811087c11 */ /* 0x000fc6000f8210ff */
[----:B------:R-:W4:Y:S01]  /*0b10*/  LDG.E R4, desc[UR4][R4.64] ;  /* 0x0000000404047981 */ /* 0x000f22000c1e1900 */
[----:B------:R-:W-:-:S05]  /*0b20*/  LEA.HI.X R9, R17, UR9, R0, 0x2, P1 ;  /* 0x0000000911097c11 */ /* 0x000fca00088f1400 */
[----:B------:R-:W4:Y:S01]  /*0b30*/  LDG.E R8, desc[UR4][R8.64] ;  /* 0x0000000408087981 */ /* 0x000f22000c1e1900 */
[----:B------:R-:W-:-:S04]  /*0b40*/  IADD3 R18, P0, PT, R23, R18, RZ ;  /* 0x0000001217127210 */ /* 0x000fc80007f1e0ff */
[----:B0-----:R-:W-:Y:S01]  /*0b50*/  LEA R10, P1, R18, UR10, 0x2 ;  /* 0x0000000a120a7c11 */ /* 0x001fe2000f8210ff */
[----:B------:R-:W-:-:S05]  /*0b60*/  IMAD.X R15, RZ, RZ, R15, P0 ;  /* 0x000000ffff0f7224 */ /* 0x000fca00000e060f */
[----:B------:R-:W-:Y:S01]  /*0b70*/  LEA.HI.X R11, R18, UR11, R15, 0x2, P1 ;  /* 0x0000000b120b7c11 */ /* 0x000fe200088f140f */
[----:B--2--5:R-:W-:-:S04]  /*0b80*/  FMUL R24, R24, R7 ;  /* 0x0000000718187220 */ /* 0x024fc80000400000 */
[----:B---3--:R-:W-:-:S04]  /*0b90*/  FFMA R25, R25, R2, R24 ;  /* 0x0000000219197223 */ /* 0x008fc80000000018 */
[----:B----4-:R-:W-:-:S04]  /*0ba0*/  FFMA R25, R22, R4, R25 ;  /* 0x0000000416197223 */ /* 0x010fc80000000019 */
[----:B------:R-:W-:-:S05]  /*0bb0*/  FFMA R25, R20, R8, R25 ;  /* 0x0000000814197223 */ /* 0x000fca0000000019 */
[----:B------:R-:W-:Y:S01]  /*0bc0*/  STG.E desc[UR4][R10.64], R25 ;  /* 0x000000190a007986 */ /* 0x000fe2000c101904 */
[----:B------:R-:W-:Y:S05]  /*0bd0*/  EXIT ;  /* 0x000000000000794d */ /* 0x000fea0003800000 */
.L_x_3:
[----:B------:R-:W-:-:S00]  /*0be0*/  BRA `(.L_x_3) ;  /* 0xfffffffc00fc7947 */ /* 0x000fc0000383ffff */
[----:B------:R-:W-:-:S00]  /*0bf0*/  NOP ;  /* 0x0000000000007918 */ /* 0x000fc00000000000 */
        /* <DEDUP_REMOVED lines=8> */
.L_x_8:


//--------------------- .text._Z21generate_depth_kernelPKfS0_S0_PfPiS1_iiii --------------------------
	.section	.text._Z21generate_depth_kernelPKfS0_S0_PfPiS1_iiii,"ax",@progbits
	.align	128
        .global         _Z21generate_depth_kernelPKfS0_S0_PfPiS1_iiii
        .type           _Z21generate_depth_kernelPKfS0_S0_PfPiS1_iiii,@function
        .size           _Z21generate_depth_kernelPKfS0_S0_PfPiS1_iiii,(.L_x_9 - _Z21generate_depth_kernelPKfS0_S0_PfPiS1_iiii)
        .other          _Z21generate_depth_kernelPKfS0_S0_PfPiS1_iiii,@"STO_CUDA_ENTRY STV_DEFAULT"
_Z21generate_depth_kernelPKfS0_S0_PfPiS1_iiii:
.text._Z21generate_depth_kernelPKfS0_S0_PfPiS1_iiii:
        /* <DEDUP_REMOVED lines=8> */
[----:B------:R-:W0:Y:S01]  /*0080*/  LDC.64 R10, c[0x0][0x388] ;  /* 0x0000e200ff0a7b82 */ /* 0x000e220000000a00 */
[----:B------:R-:W1:Y:S01]  /*0090*/  LDCU.64 UR6, c[0x0][0x358] ;  /* 0x00006b00ff0677ac */ /* 0x000e620008000a00 */
[----:B------:R-:W2:Y:S06]  /*00a0*/  LDCU UR4, c[0x0][0x3b4] ;  /* 0x00007680ff0477ac */ /* 0x000eac0008000800 */
[----:B------:R-:W3:Y:S08]  /*00b0*/  LDC.64 R4, c[0x0][0x380] ;  /* 0x0000e000ff047b82 */ /* 0x000ef00000000a00 */
[----:B------:R-:W4:Y:S01]  /*00c0*/  LDC.64 R2, c[0x0][0x3b8] ;  /* 0x0000ee00ff027b82 */ /* 0x000f220000000a00 */
[----:B0-----:R-:W-:-:S06]  /*00d0*/  IMAD.WIDE R10, R0, 0x4, R10 ;  /* 0x00000004000a7825 */ /* 0x001fcc00078e020a */
[----:B-1----:R-:W5:Y:S01]  /*00e0*/  LDG.E R10, desc[UR6][R10.64] ;  /* 0x000000060a0a7981 */ /* 0x002f62000c1e1900 */
[----:B---3--:R-:W-:-:S05]  /*00f0*/  IMAD.WIDE R4, R0, 0x4, R4 ;  /* 0x0000000400047825 */ /* 0x008fca00078e0204 */
[----:B------:R0:W3:Y:S01]  /*0100*/  LDG.E R14, desc[UR6][R4.64] ;  /* 0x00000006040e7981 */ /* 0x0000e2000c1e1900 */
[----:B--2---:R-:W-:Y:S01]  /*0110*/  UIADD3 UR4, UPT, UPT, UR4, -0x1, URZ ;  /* 0xffffffff04047890 */ /* 0x004fe2000fffe0ff */
[----:B----4-:R-:W-:-:S05]  /*0120*/  VIADD R8, R2, 0xffffffff ;  /* 0xffffffff02087836 */ /* 0x010fca0000000000 */
[----:B------:R-:W-:Y:S02]  /*0130*/  I2FP.F32.S32 R15, R8 ;  /* 0x00000008000f7245 */ /* 0x000fe40000201400 */
[----:B0-----:R-:W-:Y:S02]  /*0140*/  I2FP.F32.S32 R4, UR4 ;  /* 0x0000000400047c45 */ /* 0x001fe40008201400 */
[----:B------:R-:W-:Y:S08]  /*0150*/  F2F.F64.F32 R8, R15 ;  /* 0x0000000f00087310 */ /* 0x000ff00000201800 */
[----:B------:R-:W-:Y:S01]  /*0160*/  F2F.F64.F32 R4, R4 ;  /* 0x0000000400047310 */ /* 0x000fe20000201800 */
[----:B------:R-:W-:-:S07]  /*0170*/  ISETP.GE.AND P0, PT, R3, 0x1, PT ;  /* 0x000000010300780c */ /* 0x000fce0003f06270 */
[----:B-----5:R-:W0:Y:S08]  /*0180*/  F2F.F64.F32 R12, R10 ;  /* 0x0000000a000c7310 */ /* 0x020e300000201800 */
[----:B---3--:R-:W1:Y:S01]  /*0190*/  F2F.F64.F32 R6, R14 ;  /* 0x0000000e00067310 */ /* 0x008e620000201800 */
[----:B0-----:R-:W-:Y:S02]  /*01a0*/  DADD R12, R12, 1 ;  /* 0x3ff000000c0c7429 */ /* 0x001fe40000000000 */
[----:B-1----:R-:W-:-:S06]  /*01b0*/  DADD R6, R6, 1 ;  /* 0x3ff0000006067429 */ /* 0x002fcc0000000000 */
[----:B------:R-:W-:Y:S02]  /*01c0*/  DMUL R12, R12, 0.5 ;  /* 0x3fe000000c0c7828 */ /* 0x000fe40000000000 */
[----:B------:R-:W-:-:S06]  /*01d0*/  DMUL R6, R6, 0.5 ;  /* 0x3fe0000006067828 */ /* 0x000fcc0000000000 */
[----:B------:R-:W-:Y:S01]  /*01e0*/  DMUL R12, R12, R4 ;  /* 0x000000040c0c7228 */ /* 0x000fe20000000000 */
[----:B------:R-:W0:Y:S01]  /*01f0*/  LDC.64 R4, c[0x0][0x3a8] ;  /* 0x0000ea00ff047b82 */ /* 0x000e220000000a00 */
[----:B------:R-:W-:-:S08]  /*0200*/  DMUL R8, R6, R8 ;  /* 0x0000000806087228 */ /* 0x000fd00000000000 */
[----:B------:R-:W1:Y:S01]  /*0210*/  F2F.F32.F64 R12, R12 ;  /* 0x0000000c000c7310 */ /* 0x000e620000301000 */
[----:B------:R-:W2:Y:S07]  /*0220*/  LDC.64 R6, c[0x0][0x3a0] ;  /* 0x0000e800ff067b82 */ /* 0x000eae0000000a00 */
[----:B------:R-:W3:Y:S08]  /*0230*/  F2F.F32.F64 R8, R8 ;  /* 0x0000000800087310 */ /* 0x000ef00000301000 */
[----:B-1----:R-:W-:Y:S08]  /*0240*/  F2I.CEIL.NTZ R10, R12 ;  /* 0x0000000c000a7305 */ /* 0x002ff0000020b100 */
[----:B---3--:R-:W1:Y:S08]  /*0250*/  F2I.CEIL.NTZ R17, R8 ;  /* 0x0000000800117305 */ /* 0x008e70000020b100 */
[----:B------:R-:W3:Y:S08]  /*0260*/  F2I.FLOOR.NTZ R11, R8 ;  /* 0x00000008000b7305 */ /* 0x000ef00000207100 */
[----:B------:R-:W4:Y:S01]  /*0270*/  F2I.FLOOR.NTZ R15, R12 ;  /* 0x0000000c000f7305 */ /* 0x000f220000207100 */
[----:B-1----:R-:W-:-:S02]  /*0280*/  I2FP.F32.S32 R19, R17 ;  /* 0x0000001100137245 */ /* 0x002fc40000201400 */
[----:B------:R-:W-:Y:S02]  /*0290*/  I2FP.F32.S32 R13, R10 ;  /* 0x0000000a000d7245 */ /* 0x000fe40000201400 */
[----:B---3--:R-:W-:Y:S01]  /*02a0*/  I2FP.F32.S32 R21, R11 ;  /* 0x0000000b00157245 */ /* 0x008fe20000201400 */
[----:B------:R-:W-:Y:S01]  /*02b0*/  FADD R19, -R8, R19 ;  /* 0x0000001308137221 */ /* 0x000fe20000000100 */
[----:B------:R-:W-:Y:S02]  /*02c0*/  IMAD.SHL.U32 R9, R0, 0x4, RZ ;  /* 0x0000000400097824 */ /* 0x000fe400078e00ff */
[----:B------:R-:W-:Y:S01]  /*02d0*/  FADD R24, -R12, R13 ;  /* 0x0000000d0c187221 */ /* 0x000fe20000000100 */
[----:B----4-:R-:W-:Y:S01]  /*02e0*/  I2FP.F32.S32 R23, R15 ;  /* 0x0000000f00177245 */ /* 0x010fe20000201400 */
[----:B------:R-:W-:Y:S01]  /*02f0*/  FADD R21, R8, -R21 ;  /* 0x8000001508157221 */ /* 0x000fe20000000000 */
[----:B------:R-:W-:-:S03]  /*0300*/  IMAD R25, R15, R2, R11 ;  /* 0x000000020f197224 */ /* 0x000fc600078e020b */
[----:B------:R-:W-:Y:S01]  /*0310*/  FADD R12, R12, -R23 ;  /* 0x800000170c0c7221 */ /* 0x000fe20000000000 */
[----:B------:R-:W-:Y:S02]  /*0320*/  IMAD R15, R15, R2, R17 ;  /* 0x000000020f0f7224 */ /* 0x000fe400078e0211 */
[C---:B------:R-:W-:Y:S01]  /*0330*/  FMUL R26, R19.reuse, R24 ;  /* 0x00000018131a7220 */ /* 0x040fe20000400000 */
[-C--:B------:R-:W-:Y:S02]  /*0340*/  IMAD R11, R10, R2.reuse, R11 ;  /* 0x000000020a0b7224 */ /* 0x080fe400078e020b */
[----:B------:R-:W-:Y:S01]  /*0350*/  FMUL R24, R24, R21 ;  /* 0x0000001518187220 */ /* 0x000fe20000400000 */
[----:B------:R-:W-:Y:S02]  /*0360*/  IMAD R2, R10, R2, R17 ;  /* 0x000000020a027224 */ /* 0x000fe400078e0211 */
[----:B------:R-:W-:Y:S01]  /*0370*/  FMUL R22, R19, R12 ;  /* 0x0000000c13167220 */ /* 0x000fe20000400000 */
[----:B--2---:R-:W-:-:S04]  /*0380*/  IMAD.WIDE R6, R9, 0x4, R6 ;  /* 0x0000000409067825 */ /* 0x004fc800078e0206 */
[----:B------:R-:W-:Y:S01]  /*0390*/  FMUL R20, R21, R12 ;  /* 0x0000000c15147220 */ /* 0x000fe20000400000 */
[----:B0-----:R-:W-:Y:S01]  /*03a0*/  IMAD.WIDE R4, R9, 0x4, R4 ;  /* 0x0000000409047825 */ /* 0x001fe200078e0204 */
[----:B------:R0:W-:Y:S04]  /*03b0*/  STG.E desc[UR6][R6.64], R25 ;  /* 0x0000001906007986 */ /* 0x0001e8000c101906 */
[----:B------:R0:W-:Y:S04]  /*03c0*/  STG.E desc[UR6][R6.64+0x4], R15 ;  /* 0x0000040f06007986 */ /* 0x0001e8000c101906 */
[----:B------:R0:W-:Y:S04]  /*03d0*/  STG.E desc[UR6][R6.64+0x8], R11 ;  /* 0x0000080b06007986 */ /* 0x0001e8000c101906 */
[----:B------:R0:W-:Y:S04]  /*03e0*/  STG.E desc[UR6][R6.64+0xc], R2 ;  /* 0x00000c0206007986 */ /* 0x0001e8000c101906 */
[----:B------:R0:W-:Y:S04]  /*03f0*/  STG.E desc[UR6][R4.64], R26 ;  /* 0x0000001a04007986 */ /* 0x0001e8000c101906 */
[----:B------:R0:W-:Y:S04]  /*0400*/  STG.E desc[UR6][R4.64+0x4], R24 ;  /* 0x0000041804007986 */ /* 0x0001e8000c101906 */
[----:B------:R0:W-:Y:S04]  /*0410*/  STG.E desc[UR6][R4.64+0x8], R22 ;  /* 0x0000081604007986 */ /* 0x0001e8000c101906 */
[----:B------:R0:W-:Y:S01]  /*0420*/  STG.E desc[UR6][R4.64+0xc], R20 ;  /* 0x00000c1404007986 */ /* 0x0001e2000c101906 */
[----:B------:R-:W-:Y:S05]  /*0430*/  @!P0 EXIT ;  /* 0x000000000000894d */ /* 0x000fea0003800000 */
[C---:B------:R-:W-:Y:S01]  /*0440*/  ISETP.GE.U32.AND P1, PT, R3.reuse, 0x4, PT ;  /* 0x000000040300780c */ /* 0x040fe20003f26070 */
[-C--:B------:R-:W-:Y:S01]  /*0450*/  IMAD R27, R0, R3.reuse, RZ ;  /* 0x00000003001b7224 */ /* 0x080fe200078e02ff */
[----:B------:R-:W-:Y:S01]  /*0460*/  LOP3.LUT P0, R32, R3, 0x3, RZ, 0xc0, !PT ;  /* 0x0000000303207812 */ /* 0x000fe2000780c0ff */
[-C--:B0-----:R-:W-:Y:S02]  /*0470*/  IMAD R25, R25, R3.reuse, RZ ;  /* 0x0000000319197224 */ /* 0x081fe400078e02ff */
[-C--:B------:R-:W-:Y:S01]  /*0480*/  IMAD R23, R15, R3.reuse, RZ ;  /* 0x000000030f177224 */ /* 0x080fe200078e02ff */
[----:B------:R-:W-:Y:S01]  /*0490*/  SHF.R.S32.HI R17, RZ, 0x1f, R27 ;  /* 0x0000001fff117819 */ /* 0x000fe2000001141b */
[-C--:B------:R-:W-:Y:S01]  /*04a0*/  IMAD R21, R11, R3.reuse, RZ ;  /* 0x000000030b157224 */ /* 0x080fe200078e02ff */
[----:B------:R-:W-:Y:S01]  /*04b0*/  SHF.R.S32.HI R16, RZ, 0x1f, R25 ;  /* 0x0000001fff107819 */ /* 0x000fe20000011419 */
[----:B------:R-:W-:Y:S01]  /*04c0*/  IMAD R19, R2, R3, RZ ;  /* 0x0000000302137224 */ /* 0x000fe200078e02ff */
[----:B------:R-:W-:Y:S01]  /*04d0*/  SHF.R.S32.HI R15, RZ, 0x1f, R23 ;  /* 0x0000001fff0f7819 */ /* 0x000fe20000011417 */
[----:B------:R-:W-:Y:S01]  /*04e0*/  IMAD.MOV.U32 R18, RZ, RZ, RZ ;  /* 0x000000ffff127224 */ /* 0x000fe200078e00ff */
[----:B------:R-:W-:-:S02]  /*04f0*/  SHF.R.S32.HI R14, RZ, 0x1f, R21 ;  /* 0x0000001fff0e7819 */ /* 0x000fc40000011415 */
[----:B------:R-:W-:Y:S01]  /*0500*/  SHF.R.S32.HI R0, RZ, 0x1f, R19 ;  /* 0x0000001fff007819 */ /* 0x000fe20000011413 */
[----:B------:R-:W-:Y:S06]  /*0510*/  @!P1 BRA `(.L_x_4) ;  /* 0x0000000400309947 */ /* 0x000fec0003800000 */
        /* <DEDUP_REMOVED lines=21> */
[----:B------:R-:W-:Y:S01]  /*0670*/  IMAD.X R13, RZ, RZ, R13, P5 ;  /* 0x000000ffff0d7224 */ /* 0x000fe200028e060d */
[----:B------:R-:W-:-:S09]  /*0680*/  IADD3.X R7, PT, PT, RZ, R7, RZ, P2, !PT ;  /* 0x00000007ff077210 */ /* 0x000fd200017fe4ff */
.L_x_5:
[----:B------:R-:W2:Y:S01]  /*0690*/  LDG.E R33, desc[UR6][R4.64+-0x8] ;  /* 0xfffff80604217981 */ /* 0x000ea2000c1e1900 */
[----:B------:R-:W-:Y:S01]  /*06a0*/  IMAD.MOV.U32 R6, RZ, RZ, R31 ;  /* 0x000000ffff067224 */ /* 0x000fe200078e001f */
[----:B------:R-:W-:Y:S01]  /*06b0*/  MOV R8, R30 ;  /* 0x0000001e00087202 */ /* 0x000fe20000000f00 */
[----:B------:R-:W-:Y:S02]  /*06c0*/  IMAD.MOV.U32 R12, RZ, RZ, R28 ;  /* 0x000000ffff0c7224 */ /* 0x000fe400078e001c */
[----:B------:R-:W-:Y:S02]  /*06d0*/  IMAD.MOV.U32 R10, RZ, RZ, R29 ;  /* 0x000000ffff0a7224 */ /* 0x000fe400078e001d */
[-C--:B--2---:R-:W-:Y:S01]  /*06e0*/  FMUL R35, R26, R33.reuse ;  /* 0x000000211a237220 */ /* 0x084fe20000400000 */
[-C--:B------:R-:W-:Y:S01]  /*06f0*/  FMUL R31, R24, R33.reuse ;  /* 0x00000021181f7220 */ /* 0x080fe20000400000 */
[-C--:B------:R-:W-:Y:S01]  /*0700*/  FMUL R37, R22, R33.reuse ;  /* 0x0000002116257220 */ /* 0x080fe20000400000 */
[----:B------:R-:W-:-:S02]  /*0710*/  FMUL R33, R20, R33 ;  /* 0x0000002114217220 */ /* 0x000fc40000400000 */
[----:B------:R0:W-:Y:S04]  /*0720*/  REDG.E.ADD.F32.FTZ.RN.STRONG.GPU desc[UR6][R6.64+-0x8], R35 ;  /* 0xfffff823060079a6 */ /* 0x0001e8000c12f306 */
[----:B------:R1:W-:Y:S04]  /*0730*/  REDG.E.ADD.F32.FTZ.RN.STRONG.GPU desc[UR6][R8.64+-0x8], R31 ;  /* 0xfffff81f080079a6 */ /* 0x0003e8000c12f306 */
[----:B------:R-:W-:Y:S04]  /*0740*/  REDG.E.ADD.F32.FTZ.RN.STRONG.GPU desc[UR6][R12.64+-0x8], R37 ;  /* 0xfffff8250c0079a6 */ /* 0x000fe8000c12f306 */
[----:B------:R2:W-:Y:S04]  /*0750*/  REDG.E.ADD.F32.FTZ.RN.STRONG.GPU desc[UR6][R10.64+-0x8], R33 ;  /* 0xfffff8210a0079a6 */ /* 0x0005e8000c12f306 */
[----:B------:R-:W3:Y:S02]  /*0760*/  LDG.E R29, desc[UR6][R4.64+-0x4] ;  /* 0xfffffc06041d7981 */ /* 0x000ee4000c1e1900 */
[-C--:B---3--:R-:W-:Y:S01]  /*0770*/  FMUL R28, R26, R29.reuse ;  /* 0x0000001d1a1c7220 */ /* 0x088fe20000400000 */
[-C--:B------:R-:W-:Y:S01]  /*0780*/  FMUL R30, R24, R29.reuse ;  /* 0x0000001d181e7220 */ /* 0x080fe20000400000 */
[-C--:B0-----:R-:W-:Y:S01]  /*0790*/  FMUL R35, R22, R29.reuse ;  /* 0x0000001d16237220 */ /* 0x081fe20000400000 */
[----:B------:R-:W-:-:S02]  /*07a0*/  FMUL R29, R20, R29 ;  /* 0x0000001d141d7220 */ /* 0x000fc40000400000 */
[----:B------:R-:W-:Y:S04]  /*07b0*/  REDG.E.ADD.F32.FTZ.RN.STRONG.GPU desc[UR6][R6.64+-0x4], R28 ;  /* 0xfffffc1c060079a6 */ /* 0x000fe8000c12f306 */
[----:B------:R-:W-:Y:S04]  /*07c0*/  REDG.E.ADD.F32.FTZ.RN.STRONG.GPU desc[UR6][R8.64+-0x4], R30 ;  /* 0xfffffc1e080079a6 */ /* 0x000fe8000c12f306 */
[----:B------:R0:W-:Y:S04]  /*07d0*/  REDG.E.ADD.F32.FTZ.RN.STRONG.GPU desc[UR6][R12.64+-0x4], R35 ;  /* 0xfffffc230c0079a6 */ /* 0x0001e8000c12f306 */
[----:B------:R-:W-:Y:S04]  /*07e0*/  REDG.E.ADD.F32.FTZ.RN.STRONG.GPU desc[UR6][R10.64+-0x4], R29 ;  /* 0xfffffc1d0a0079a6 */ /* 0x000fe8000c12f306 */
[----:B-1----:R-:W2:Y:S02]  /*07f0*/  LDG.E R31, desc[UR6][R4.64] ;  /* 0x00000006041f7981 */ /* 0x002ea4000c1e1900 */
[-C--:B--2---:R-:W-:Y:S01]  /*0800*/  FMUL R33, R26, R31.reuse ;  /* 0x0000001f1a217220 */ /* 0x084fe20000400000 */
[-C--:B------:R-:W-:Y:S01]  /*0810*/  FMUL R37, R24, R31.reuse ;  /* 0x0000001f18257220 */ /* 0x080fe20000400000 */
[-C--:B------:R-:W-:Y:S01]  /*0820*/  FMUL R34, R22, R31.reuse ;  /* 0x0000001f16227220 */ /* 0x080fe20000400000 */
[----:B------:R-:W-:-:S02]  /*0830*/  FMUL R31, R20, R31 ;  /* 0x0000001f141f7220 */ /* 0x000fc40000400000 */
[----:B------:R-:W-:Y:S04]  /*0840*/  REDG.E.ADD.F32.FTZ.RN.STRONG.GPU desc[UR6][R6.64], R33 ;  /* 0x00000021060079a6 */ /* 0x000fe8000c12f306 */
[----:B------:R-:W-:Y:S04]  /*0850*/  REDG.E.ADD.F32.FTZ.RN.STRONG.GPU desc[UR6][R8.64], R37 ;  /* 0x00000025080079a6 */ /* 0x000fe8000c12f306 */
[----:B------:R-:W-:Y:S04]  /*0860*/  REDG.E.ADD.F32.FTZ.RN.STRONG.GPU desc[UR6][R12.64], R34 ;  /* 0x000000220c0079a6 */ /* 0x000fe8000c12f306 */
[----:B------:R1:W-:Y:S04]  /*0870*/  REDG.E.ADD.F32.FTZ.RN.STRONG.GPU desc[UR6][R10.64], R31 ;  /* 0x0000001f0a0079a6 */ /* 0x0003e8000c12f306 */
[----:B0-----:R0:W2:Y:S01]  /*0880*/  LDG.E R35, desc[UR6][R4.64+0x4] ;  /* 0x0000040604237981 */ /* 0x0010a2000c1e1900 */
[----:B------:R-:W-:-:S05]  /*0890*/  VIADD R2, R2, 0x4 ;  /* 0x0000000402027836 */ /* 0x000fca0000000000 */
[----:B------:R-:W-:Y:S02]  /*08a0*/  ISETP.NE.AND P1, PT, R2, RZ, PT ;  /* 0x000000ff0200720c */ /* 0x000fe40003f25270 */
[----:B0-----:R-:W-:Y:S02]  /*08b0*/  IADD3 R4, P2, PT, R4, 0x10, RZ ;  /* 0x0000001004047810 */ /* 0x001fe40007f5e0ff */
[----:B------:R-:W-:-:S03]  /*08c0*/  IADD3 R30, P3, PT, R8, 0x10, RZ ;  /* 0x00000010081e7810 */ /* 0x000fc60007f7e0ff */
[----:B------:R-:W-:Y:S01]  /*08d0*/  IMAD.X R5, RZ, RZ, R5, P2 ;  /* 0x000000ffff057224 */ /* 0x000fe200010e0605 */
[----:B-1----:R-:W-:Y:S01]  /*08e0*/  IADD3 R31, P2, PT, R6, 0x10, RZ ;  /* 0x00000010061f7810 */ /* 0x002fe20007f5e0ff */
[-C--:B--2---:R-:W-:Y:S01]  /*08f0*/  FMUL R28, R26, R35.reuse ;  /* 0x000000231a1c7220 */ /* 0x084fe20000400000 */
[-C--:B------:R-:W-:Y:S01]  /*0900*/  FMUL R36, R24, R35.reuse ;  /* 0x0000002318247220 */ /* 0x080fe20000400000 */
[-C--:B------:R-:W-:Y:S01]  /*0910*/  FMUL R29, R22, R35.reuse ;  /* 0x00000023161d7220 */ /* 0x080fe20000400000 */
[----:B------:R-:W-:Y:S02]  /*0920*/  FMUL R35, R20, R35 ;  /* 0x0000002314237220 */ /* 0x000fe40000400000 */
[----:B------:R0:W-:Y:S04]  /*0930*/  REDG.E.ADD.F32.FTZ.RN.STRONG.GPU desc[UR6][R6.64+0x4], R28 ;  /* 0x0000041c060079a6 */ /* 0x0001e8000c12f306 */
[----:B------:R1:W-:Y:S04]  /*0940*/  REDG.E.ADD.F32.FTZ.RN.STRONG.GPU desc[UR6][R8.64+0x4], R36 ;  /* 0x00000424080079a6 */ /* 0x0003e8000c12f306 */
[----:B------:R2:W-:Y:S01]  /*0950*/  REDG.E.ADD.F32.FTZ.RN.STRONG.GPU desc[UR6][R12.64+0x4], R29 ;  /* 0x0000041d0c0079a6 */ /* 0x0005e2000c12f306 */
[----:B0-----:R-:W-:-:S03]  /*0960*/  IADD3 R28, P5, PT, R12, 0x10, RZ ;  /* 0x000000100c1c7810 */ /* 0x001fc60007fbe0ff */
[----:B------:R0:W-:Y:S01]  /*0970*/  REDG.E.ADD.F32.FTZ.RN.STRONG.GPU desc[UR6][R10.64+0x4], R35 ;  /* 0x000004230a0079a6 */ /* 0x0001e2000c12f306 */
[----:B------:R-:W-:Y:S01]  /*0980*/  IADD3.X R7, PT, PT, RZ, R7, RZ, P2, !PT ;  /* 0x00000007ff077210 */ /* 0x000fe200017fe4ff */
[----:B-1----:R-:W-:Y:S01]  /*0990*/  IMAD.X R9, RZ, RZ, R9, P3 ;  /* 0x000000ffff097224 */ /* 0x002fe200018e0609 */
[----:B--2---:R-:W-:Y:S01]  /*09a0*/  IADD3 R29, P4, PT, R10, 0x10, RZ ;  /* 0x000000100a1d7810 */ /* 0x004fe20007f9e0ff */
[----:B------:R-:W-:-:S04]  /*09b0*/  IMAD.X R13, RZ, RZ, R13, P5 ;  /* 0x000000ffff0d7224 */ /* 0x000fc800028e060d */
[----:B0-----:R-:W-:Y:S01]  /*09c0*/  IMAD.X R11, RZ, RZ, R11, P4 ;  /* 0x000000ffff0b7224 */ /* 0x001fe200020e060b */
[----:B------:R-:W-:Y:S07]  /*09d0*/  @P1 BRA `(.L_x_5) ;  /* 0xfffffffc002c1947 */ /* 0x000fee000383ffff */
.L_x_4:
[----:B------:R-:W-:Y:S05]  /*09e0*/  @!P0 EXIT ;  /* 0x000000000000894d */ /* 0x000fea0003800000 */
[----:B------:R-:W-:Y:S02]  /*09f0*/  ISETP.NE.AND P1, PT, R32, 0x1, PT ;  /* 0x000000012000780c */ /* 0x000fe40003f25270 */
[----:B------:R-:W-:-:S04]  /*0a00*/  LOP3.LUT R3, R3, 0x1, RZ, 0xc0, !PT ;  /* 0x0000000103037812 */ /* 0x000fc800078ec0ff */
[----:B------:R-:W-:-:S07]  /*0a10*/  ISETP.NE.U32.AND P0, PT, R3, 0x1, PT ;  /* 0x000000010300780c */ /* 0x000fce0003f05070 */
[----:B------:R-:W-:Y:S06]  /*0a20*/  @!P1 BRA `(.L_x_6) ;  /* 0x0000000000a09947 */ /* 0x000fec0003800000 */
[----:B------:R-:W0:Y:S01]  /*0a30*/  LDCU.128 UR8, c[0x0][0x390] ;  /* 0x00007200ff0877ac */ /* 0x000e220008000c00 */
[----:B------:R-:W-:-:S04]  /*0a40*/  IADD3 R3, P1, PT, R27, R18, RZ ;  /* 0x000000121b037210 */ /* 0x000fc80007f3e0ff */
[----:B------:R-:W-:Y:S02]  /*0a50*/  IADD3.X R4, PT, PT, RZ, R17, RZ, P1, !PT ;  /* 0x00000011ff047210 */ /* 0x000fe40000ffe4ff */
[----:B0-----:R-:W-:-:S04]  /*0a60*/  LEA R2, P2, R3, UR8, 0x2 ;  /* 0x0000000803027c11 */ /* 0x001fc8000f8410ff */
[----:B------:R-:W-:-:S05]  /*0a70*/  LEA.HI.X R3, R3, UR9, R4, 0x2, P2 ;  /* 0x0000000903037c11 */ /* 0x000fca00090f1404 */
[----:B------:R-:W2:Y:S01]  /*0a80*/  LDG.E R13, desc[UR6][R2.64] ;  /* 0x00000006020d7981 */ /* 0x000ea2000c1e1900 */
[-C--:B------:R-:W-:Y:S02]  /*0a90*/  IADD3 R5, P1, PT, R25, R18.reuse, RZ ;  /* 0x0000001219057210 */ /* 0x080fe40007f3e0ff */
[-C--:B------:R-:W-:Y:S02]  /*0aa0*/  IADD3 R7, P2, PT, R23, R18.reuse, RZ ;  /* 0x0000001217077210 */ /* 0x080fe40007f5e0ff */
[-C--:B------:R-:W-:Y:S01]  /*0ab0*/  IADD3 R9, P3, PT, R21, R18.reuse, RZ ;  /* 0x0000001215097210 */ /* 0x080fe20007f7e0ff */
[----:B------:R-:W-:Y:S01]  /*0ac0*/  IMAD.X R6, RZ, RZ, R16, P1 ;  /* 0x000000ffff067224 */ /* 0x000fe200008e0610 */
[----:B------:R-:W-:Y:S01]  /*0ad0*/  LEA R4, P1, R5, UR10, 0x2 ;  /* 0x0000000a05047c11 */ /* 0x000fe2000f8210ff */
[----:B------:R-:W-:Y:S01]  /*0ae0*/  IMAD.X R30, RZ, RZ, R15, P2 ;  /* 0x000000ffff1e7224 */ /* 0x000fe200010e060f */
[----:B------:R-:W-:Y:S01]  /*0af0*/  IADD3 R11, P4, PT, R19, R18, RZ ;  /* 0x00000012130b7210 */ /* 0x000fe20007f9e0ff */
[----:B------:R-:W-:Y:S01]  /*0b00*/  IMAD.X R28, RZ, RZ, R14, P3 ;  /* 0x000000ffff1c7224 */ /* 0x000fe200018e060e */
[----:B------:R-:W-:-:S02]  /*0b10*/  LEA.HI.X R5, R5, UR11, R6, 0x2, P1 ;  /* 0x0000000b05057c11 */ /* 0x000fc400088f1406 */
[----:B------:R-:W-:Y:S02]  /*0b20*/  LEA R6, P1, R7, UR10, 0x2 ;  /* 0x0000000a07067c11 */ /* 0x000fe4000f8210ff */
[----:B------:R-:W-:Y:S02]  /*0b30*/  LEA R8, P2, R9, UR10, 0x2 ;  /* 0x0000000a09087c11 */ /* 0x000fe4000f8410ff */
[----:B------:R-:W-:Y:S02]  /*0b40*/  LEA R10, P5, R11, UR10, 0x2 ;  /* 0x0000000a0b0a7c11 */ /* 0x000fe4000f8a10ff */
[----:B------:R-:W-:Y:S02]  /*0b50*/  IADD3.X R12, PT, PT, RZ, R0, RZ, P4, !PT ;  /* 0x00000000ff0c7210 */ /* 0x000fe400027fe4ff */
[----:B------:R-:W-:Y:S02]  /*0b60*/  LEA.HI.X R7, R7, UR11, R30, 0x2, P1 ;  /* 0x0000000b07077c11 */ /* 0x000fe400088f141e */
[----:B------:R-:W-:-:S02]  /*0b70*/  LEA.HI.X R9, R9, UR11, R28, 0x2, P2 ;  /* 0x0000000b09097c11 */ /* 0x000fc400090f141c */
[----:B------:R-:W-:Y:S01]  /*0b80*/  LEA.HI.X R11, R11, UR11, R12, 0x2, P5 ;  /* 0x0000000b0b0b7c11 */ /* 0x000fe2000a8f140c */
[-C--:B--2---:R-:W-:Y:S01]  /*0b90*/  FMUL R29, R26, R13.reuse ;  /* 0x0000000d1a1d7220 */ /* 0x084fe20000400000 */
[-C--:B------:R-:W-:Y:S01]  /*0ba0*/  FMUL R31, R24, R13.reuse ;  /* 0x0000000d181f7220 */ /* 0x080fe20000400000 */
[-C--:B------:R-:W-:Y:S01]  /*0bb0*/  FMUL R33, R22, R13.reuse ;  /* 0x0000000d16217220 */ /* 0x080fe20000400000 */
[----:B------:R-:W-:Y:S02]  /*0bc0*/  FMUL R13, R20, R13 ;  /* 0x0000000d140d7220 */ /* 0x000fe40000400000 */
[----:B------:R0:W-:Y:S04]  /*0bd0*/  REDG.E.ADD.F32.FTZ.RN.STRONG.GPU desc[UR6][R4.64], R29 ;  /* 0x0000001d040079a6 */ /* 0x0001e8000c12f306 */
[----:B------:R0:W-:Y:S04]  /*0be0*/  REDG.E.ADD.F32.FTZ.RN.STRONG.GPU desc[UR6][R6.64], R31 ;  /* 0x0000001f060079a6 */ /* 0x0001e8000c12f306 */
[----:B------:R0:W-:Y:S04]  /*0bf0*/  REDG.E.ADD.F32.FTZ.RN.STRONG.GPU desc[UR6][R8.64], R33 ;  /* 0x00000021080079a6 */ /* 0x0001e8000c12f306 */
[----:B------:R0:W-:Y:S04]  /*0c00*/  REDG.E.ADD.F32.FTZ.RN.STRONG.GPU desc[UR6][R10.64], R13 ;  /* 0x0000000d0a0079a6 */ /* 0x0001e8000c12f306 */
[----:B------:R-:W2:Y:S02]  /*0c10*/  LDG.E R3, desc[UR6][R2.64+0x4] ;  /* 0x0000040602037981 */ /* 0x000ea4000c1e1900 */
[-C--:B--2---:R-:W-:Y:S01]  /*0c20*/  FMUL R35, R26, R3.reuse ;  /* 0x000000031a237220 */ /* 0x084fe20000400000 */
[-C--:B------:R-:W-:Y:S01]  /*0c30*/  FMUL R37, R24, R3.reuse ;  /* 0x0000000318257220 */ /* 0x080fe20000400000 */
[-C--:B------:R-:W-:Y:S01]  /*0c40*/  FMUL R12, R22, R3.reuse ;  /* 0x00000003160c7220 */ /* 0x080fe20000400000 */
[----:B------:R-:W-:-:S02]  /*0c50*/  FMUL R28, R20, R3 ;  /* 0x00000003141c7220 */ /* 0x000fc40000400000 */
[----:B------:R0:W-:Y:S04]  /*0c60*/  REDG.E.ADD.F32.FTZ.RN.STRONG.GPU desc[UR6][R4.64+0x4], R35 ;  /* 0x00000423040079a6 */ /* 0x0001e8000c12f306 */
[----:B------:R0:W-:Y:S04]  /*0c70*/  REDG.E.ADD.F32.FTZ.RN.STRONG.GPU desc[UR6][R6.64+0x4], R37 ;  /* 0x00000425060079a6 */ /* 0x0001e8000c12f306 */
[----:B------:R0:W-:Y:S04]  /*0c80*/  REDG.E.ADD.F32.FTZ.RN.STRONG.GPU desc[UR6][R8.64+0x4], R12 ;  /* 0x0000040c080079a6 */ /* 0x0001e8000c12f306 */
[----:B------:R0:W-:Y:S01]  /*0c90*/  REDG.E.ADD.F32.FTZ.RN.STRONG.GPU desc[UR6][R10.64+0x4], R28 ;  /* 0x0000041c0a0079a6 */ /* 0x0001e2000c12f306 */
[----:B------:R-:W-:-:S07]  /*0ca0*/  VIADD R18, R18, 0x2 ;  /* 0x0000000212127836 */ /* 0x000fce0000000000 */
.L_x_6:
[----:B------:R-:W-:Y:S05]  /*0cb0*/  @P0 EXIT ;  /* 0x000000000000094d */ /* 0x000fea0003800000 */
[----:B------:R-:W0:Y:S01]  /*0cc0*/  LDCU.128 UR8, c[0x0][0x390] ;  /* 0x00007200ff0877ac */ /* 0x000e220008000c00 */
[----:B------:R-:W-:-:S05]  /*0cd0*/  IADD3 R27, P0, PT, R27, R18, RZ ;  /* 0x000000121b1b7210 */ /* 0x000fca0007f1e0ff */
[----:B------:R-:W-:Y:S01]  /*0ce0*/  IMAD.X R2, RZ, RZ, R17, P0 ;  /* 0x000000ffff027224 */ /* 0x000fe200000e0611 */
[----:B0-----:R-:W-:-:S04]  /*0cf0*/  LEA R10, P1, R27, UR8, 0x2 ;  /* 0x000000081b0a7c11 */ /* 0x001fc8000f8210ff */
[----:B------:R-:W-:-:S06]  /*0d00*/  LEA.HI.X R11, R27, UR9, R2, 0x2, P1 ;  /* 0x000000091b0b7c11 */ /* 0x000fcc00088f1402 */
[----:B------:R-:W2:Y:S01]  /*0d10*/  LDG.E R11, desc[UR6][R10.64] ;  /* 0x000000060a0b7981 */ /* 0x000ea2000c1e1900 */
[-C--:B------:R-:W-:Y:S02]  /*0d20*/  IADD3 R25, P3, PT, R25, R18.reuse, RZ ;  /* 0x0000001219197210 */ /* 0x080fe40007f7e0ff */
[-C--:B------:R-:W-:Y:S02]  /*0d30*/  IADD3 R23, P2, PT, R23, R18.reuse, RZ ;  /* 0x0000001217177210 */ /* 0x080fe40007f5e0ff */
[-C--:B------:R-:W-:Y:S01]  /*0d40*/  IADD3 R21, P1, PT, R21, R18.reuse, RZ ;  /* 0x0000001215157210 */ /* 0x080fe20007f3e0ff */
[----:B------:R-:W-:Y:S01]  /*0d50*/  IMAD.X R16, RZ, RZ, R16, P3 ;  /* 0x000000ffff107224 */ /* 0x000fe200018e0610 */
[----:B------:R-:W-:Y:S02]  /*0d60*/  IADD3 R18, P0, PT, R19, R18, RZ ;  /* 0x0000001213127210 */ /* 0x000fe40007f1e0ff */
[----:B------:R-:W-:Y:S01]  /*0d70*/  LEA R2, P3, R25, UR10, 0x2 ;  /* 0x0000000a19027c11 */ /* 0x000fe2000f8610ff */
[----:B------:R-:W-:Y:S01]  /*0d80*/  IMAD.X R14, RZ, RZ, R14, P1 ;  /* 0x000000ffff0e7224 */ /* 0x000fe200008e060e */
[----:B------:R-:W-:Y:S01]  /*0d90*/  LEA R4, P4, R23, UR10, 0x2 ;  /* 0x0000000a17047c11 */ /* 0x000fe2000f8810ff */
[----:B------:R-:W-:Y:S01]  /*0da0*/  IMAD.X R9, RZ, RZ, R0, P0 ;  /* 0x000000ffff097224 */ /* 0x000fe200000e0600 */
[----:B------:R-:W-:-:S02]  /*0db0*/  IADD3.X R12, PT, PT, RZ, R15, RZ, P2, !PT ;  /* 0x0000000fff0c7210 */ /* 0x000fc400017fe4ff */
[----:B------:R-:W-:Y:S02]  /*0dc0*/  LEA R6, P5, R21, UR10, 0x2 ;  /* 0x0000000a15067c11 */ /* 0x000fe4000f8a10ff */
[C---:B------:R-:W-:Y:S02]  /*0dd0*/  LEA R8, P6, R18.reuse, UR10, 0x2 ;  /* 0x0000000a12087c11 */ /* 0x040fe4000f8c10ff */
[----:B------:R-:W-:Y:S02]  /*0de0*/  LEA.HI.X R3, R25, UR11, R16, 0x2, P3 ;  /* 0x0000000b19037c11 */ /* 0x000fe400098f1410 */
[----:B------:R-:W-:Y:S02]  /*0df0*/  LEA.HI.X R5, R23, UR11, R12, 0x2, P4 ;  /* 0x0000000b17057c11 */ /* 0x000fe4000a0f140c */
[----:B------:R-:W-:Y:S02]  /*0e00*/  LEA.HI.X R7, R21, UR11, R14, 0x2, P5 ;  /* 0x0000000b15077c11 */ /* 0x000fe4000a8f140e */
[----:B------:R-:W-:Y:S01]  /*0e10*/  LEA.HI.X R9, R18, UR11, R9, 0x2, P6 ;  /* 0x0000000b12097c11 */ /* 0x000fe2000b0f1409 */
[-C--:B--2---:R-:W-:Y:S01]  /*0e20*/  FMUL R13, R26, R11.reuse ;  /* 0x0000000b1a0d7220 */ /* 0x084fe20000400000 */
[-C--:B------:R-:W-:Y:S01]  /*0e30*/  FMUL R15, R24, R11.reuse ;  /* 0x0000000b180f7220 */ /* 0x080fe20000400000 */
[-C--:B------:R-:W-:Y:S01]  /*0e40*/  FMUL R17, R22, R11.reuse ;  /* 0x0000000b16117220 */ /* 0x080fe20000400000 */
[----:B------:R-:W-:-:S02]  /*0e50*/  FMUL R11, R20, R11 ;  /* 0x0000000b140b7220 */ /* 0x000fc40000400000 */
[----:B------:R-:W-:Y:S04]  /*0e60*/  REDG.E.ADD.F32.FTZ.RN.STRONG.GPU desc[UR6][R2.64], R13 ;  /* 0x0000000d020079a6 */ /* 0x000fe8000c12f306 */
[----:B------:R-:W-:Y:S04]  /*0e70*/  REDG.E.ADD.F32.FTZ.RN.STRONG.GPU desc[UR6][R4.64], R15 ;  /* 0x0000000f040079a6 */ /* 0x000fe8000c12f306 */
[----:B------:R-:W-:Y:S04]  /*0e80*/  REDG.E.ADD.F32.FTZ.RN.STRONG.GPU desc[UR6][R6.64], R17 ;  /* 0x00000011060079a6 */ /* 0x000fe8000c12f306 */
[----:B------:R-:W-:Y:S01]  /*0e90*/  REDG.E.ADD.F32.FTZ.RN.STRONG.GPU desc[UR6][R8.64], R11 ;  /* 0x0000000b080079a6 */ /* 0x000fe2000c12f306 */
[----:B------:R-:W-:Y:S05]  /*0ea0*/  EXIT ;  /* 0x000000000000794d */ /* 0x000fea0003800000 */
.L_x_7:
        /* <DEDUP_REMOVED lines=13> */
.L_x_9:


//--------------------- .nv.shared.reserved.0     --------------------------
	.section	.nv.shared.reserved.0,"aw",@nobits
	.weak		__nv_reservedSMEM_offset_0_alias
	.size		__nv_reservedSMEM_offset_0_alias, 0, 64
	.other		__nv_reservedSMEM_offset_0_alias,@"STO_CUDA_RESERVED_SHARED STV_DEFAULT"
__nv_reservedSMEM_offset_0_alias:
	.zero		0
	.zero		64


//--------------------- .nv.constant0._Z30backward_generate_depth_kernelPKfPfPKiS0_ii --------------------------
	.section	.nv.constant0._Z30backward_generate_depth_kernelPKfPfPKiS0_ii,"a",@progbits
	.sectionflags	@""
	.align	4
.nv.constant0._Z30backward_generate_depth_kernelPKfPfPKiS0_ii:
	.zero		936


//--------------------- .nv.constant0._Z21generate_depth_kernelPKfS0_S0_PfPiS1_iiii --------------------------
	.section	.nv.constant0._Z21generate_depth_kernelPKfS0_S0_PfPiS1_iiii,"a",@progbits
	.sectionflags	@""
	.align	4
.nv.constant0._Z21generate_depth_kernelPKfS0_S0_PfPiS1_iiii:
	.zero		960


//--------------------- SYMBOLS --------------------------

	.type		.nv.reservedSmem.offset0,@object
	.size		.nv.reservedSmem.offset0,0x4
